//
// Generated by NVIDIA NVVM Compiler
//
// Compiler Build ID: CL-36424714
// Cuda compilation tools, release 13.0, V13.0.88
// Based on NVVM 20.0.0
//

.version 9.0
.target sm_100
.address_size 64

	// .globl	_Z24attn_flash_tile2d_kernelPKfS0_S0_Pfii
.extern .shared .align 16 .b8 smem[];

.visible .entry _Z24attn_flash_tile2d_kernelPKfS0_S0_Pfii(
	.param .u64 .ptr .align 1 _Z24attn_flash_tile2d_kernelPKfS0_S0_Pfii_param_0,
	.param .u64 .ptr .align 1 _Z24attn_flash_tile2d_kernelPKfS0_S0_Pfii_param_1,
	.param .u64 .ptr .align 1 _Z24attn_flash_tile2d_kernelPKfS0_S0_Pfii_param_2,
	.param .u64 .ptr .align 1 _Z24attn_flash_tile2d_kernelPKfS0_S0_Pfii_param_3,
	.param .u32 _Z24attn_flash_tile2d_kernelPKfS0_S0_Pfii_param_4,
	.param .u32 _Z24attn_flash_tile2d_kernelPKfS0_S0_Pfii_param_5
)
{
	.reg .pred 	%p<80>;
	.reg .b32 	%r<304>;
	.reg .b32 	%f<263>;
	.reg .b64 	%rd<38>;

	ld.param.u64 	%rd8, [_Z24attn_flash_tile2d_kernelPKfS0_S0_Pfii_param_0];
	ld.param.u64 	%rd9, [_Z24attn_flash_tile2d_kernelPKfS0_S0_Pfii_param_1];
	ld.param.u64 	%rd10, [_Z24attn_flash_tile2d_kernelPKfS0_S0_Pfii_param_2];
	ld.param.u64 	%rd11, [_Z24attn_flash_tile2d_kernelPKfS0_S0_Pfii_param_3];
	ld.param.u32 	%r116, [_Z24attn_flash_tile2d_kernelPKfS0_S0_Pfii_param_4];
	ld.param.u32 	%r117, [_Z24attn_flash_tile2d_kernelPKfS0_S0_Pfii_param_5];
	cvta.to.global.u64 	%rd1, %rd11;
	mov.u32 	%r1, %tid.x;
	shr.u32 	%r2, %r1, 5;
	and.b32  	%r303, %r1, 31;
	mov.u32 	%r118, %ctaid.x;
	shl.b32 	%r4, %r118, 4;
	add.s32 	%r5, %r4, %r2;
	setp.gt.u32 	%p1, %r1, 511;
	setp.ge.s32 	%p2, %r5, %r116;
	or.pred  	%p3, %p1, %p2;
	@%p3 bra 	$L__BB0_79;
	setp.ge.s32 	%p4, %r303, %r117;
	@%p4 bra 	$L__BB0_13;
	mul.lo.s32 	%r6, %r117, %r5;
	not.b32 	%r119, %r303;
	add.s32 	%r7, %r117, %r119;
	shr.u32 	%r120, %r7, 5;
	add.s32 	%r8, %r120, 1;
	and.b32  	%r9, %r8, 7;
	setp.lt.u32 	%p5, %r7, 224;
	mov.u32 	%r272, %r303;
	@%p5 bra 	$L__BB0_5;
	and.b32  	%r10, %r8, 268435448;
	mov.b32 	%r273, 0;
	mov.u32 	%r272, %r303;
$L__BB0_4:
	.pragma "nounroll";
	add.s32 	%r122, %r272, %r6;
	mul.wide.s32 	%rd12, %r122, 4;
	add.s64 	%rd13, %rd1, %rd12;
	mov.b32 	%r123, 0;
	st.global.u32 	[%rd13], %r123;
	st.global.u32 	[%rd13+128], %r123;
	st.global.u32 	[%rd13+256], %r123;
	st.global.u32 	[%rd13+384], %r123;
	st.global.u32 	[%rd13+512], %r123;
	st.global.u32 	[%rd13+640], %r123;
	st.global.u32 	[%rd13+768], %r123;
	st.global.u32 	[%rd13+896], %r123;
	add.s32 	%r272, %r272, 256;
	add.s32 	%r273, %r273, 8;
	setp.eq.s32 	%p6, %r273, %r10;
	@%p6 bra 	$L__BB0_5;
	bra.uni 	$L__BB0_4;
$L__BB0_5:
	setp.eq.s32 	%p7, %r9, 0;
	@%p7 bra 	$L__BB0_13;
	setp.lt.u32 	%p8, %r9, 4;
	@%p8 bra 	$L__BB0_8;
	add.s32 	%r124, %r272, %r6;
	mul.wide.s32 	%rd14, %r124, 4;
	add.s64 	%rd15, %rd1, %rd14;
	mov.b32 	%r125, 0;
	st.global.u32 	[%rd15], %r125;
	st.global.u32 	[%rd15+128], %r125;
	st.global.u32 	[%rd15+256], %r125;
	st.global.u32 	[%rd15+384], %r125;
	add.s32 	%r272, %r272, 128;
$L__BB0_8:
	and.b32  	%r126, %r8, 3;
	setp.eq.s32 	%p9, %r126, 0;
	@%p9 bra 	$L__BB0_13;
	setp.eq.s32 	%p10, %r126, 1;
	@%p10 bra 	$L__BB0_11;
	add.s32 	%r127, %r272, %r6;
	mul.wide.s32 	%rd16, %r127, 4;
	add.s64 	%rd17, %rd1, %rd16;
	mov.b32 	%r128, 0;
	st.global.u32 	[%rd17], %r128;
	st.global.u32 	[%rd17+128], %r128;
	add.s32 	%r272, %r272, 64;
$L__BB0_11:
	and.b32  	%r129, %r7, 32;
	setp.ne.s32 	%p11, %r129, 0;
	@%p11 bra 	$L__BB0_13;
	add.s32 	%r130, %r272, %r6;
	mul.wide.s32 	%rd18, %r130, 4;
	add.s64 	%rd19, %rd1, %rd18;
	mov.b32 	%r131, 0;
	st.global.u32 	[%rd19], %r131;
$L__BB0_13:
	shl.b32 	%r16, %r117, 4;
	setp.ge.s32 	%p12, %r1, %r16;
	@%p12 bra 	$L__BB0_18;
	mov.u32 	%r17, %ntid.x;
	cvta.to.global.u64 	%rd2, %rd8;
	mov.u32 	%r274, %r1;
$L__BB0_15:
	div.s32 	%r132, %r274, %r117;
	add.s32 	%r23, %r132, %r4;
	setp.ge.s32 	%p13, %r23, %r116;
	mov.f32 	%f241, 0f00000000;
	@%p13 bra 	$L__BB0_17;
	rem.s32 	%r133, %r274, %r117;
	mad.lo.s32 	%r134, %r23, %r117, %r133;
	mul.wide.s32 	%rd20, %r134, 4;
	add.s64 	%rd21, %rd2, %rd20;
	ld.global.f32 	%f241, [%rd21];
$L__BB0_17:
	shl.b32 	%r135, %r274, 2;
	mov.u32 	%r136, smem;
	add.s32 	%r137, %r136, %r135;
	st.shared.f32 	[%r137], %f241;
	add.s32 	%r274, %r274, %r17;
	setp.lt.s32 	%p14, %r274, %r16;
	@%p14 bra 	$L__BB0_15;
$L__BB0_18:
	bar.sync 	0;
	setp.lt.s32 	%p15, %r116, 1;
	mov.b32 	%r298, 0;
	@%p15 bra 	$L__BB0_72;
	shl.b32 	%r140, %r117, 6;
	mov.u32 	%r141, smem;
	add.s32 	%r25, %r141, %r140;
	shl.b32 	%r142, %r117, 7;
	add.s32 	%r26, %r25, %r142;
	shl.b32 	%r27, %r117, 5;
	mov.u32 	%r28, %ntid.x;
	mul.lo.s32 	%r29, %r117, %r2;
	mul.lo.s32 	%r30, %r117, %r5;
	not.b32 	%r143, %r303;
	add.s32 	%r31, %r117, %r143;
	shr.u32 	%r144, %r31, 5;
	add.s32 	%r145, %r144, 1;
	and.b32  	%r32, %r145, 7;
	add.s32 	%r33, %r32, -1;
	and.b32  	%r34, %r145, 3;
	add.s32 	%r35, %r34, -1;
	and.b32  	%r36, %r145, 268435448;
	and.b32  	%r37, %r31, 32;
	add.s32 	%r146, %r303, %r30;
	mul.wide.s32 	%rd22, %r146, 4;
	add.s64 	%rd3, %rd1, %rd22;
	cvt.s64.s32 	%rd23, %r30;
	cvt.u64.u32 	%rd24, %r303;
	add.s64 	%rd25, %rd24, %rd23;
	shl.b64 	%rd26, %rd25, 2;
	add.s64 	%rd4, %rd1, %rd26;
	add.s32 	%r147, %r29, %r303;
	shl.b32 	%r148, %r147, 2;
	add.s32 	%r149, %r148, %r141;
	add.s32 	%r38, %r149, 512;
	add.s32 	%r39, %r25, 512;
	cvta.to.global.u64 	%rd5, %rd9;
	cvta.to.global.u64 	%rd6, %rd10;
	mov.b32 	%r276, 0;
	mov.f32 	%f243, 0f00000000;
	mov.f32 	%f242, 0fE0AD78EC;
	mov.u32 	%r275, %r116;
$L__BB0_20:
	setp.ge.s32 	%p16, %r1, %r27;
	min.s32 	%r150, %r275, 32;
	max.s32 	%r42, %r150, 1;
	sub.s32 	%r43, %r116, %r276;
	@%p16 bra 	$L__BB0_26;
	min.s32 	%r44, %r43, 32;
	mov.u32 	%r277, %r1;
$L__BB0_22:
	div.s32 	%r151, %r277, %r117;
	add.s32 	%r46, %r151, %r276;
	setp.ge.s32 	%p17, %r151, %r44;
	setp.ge.s32 	%p18, %r46, %r116;
	or.pred  	%p19, %p17, %p18;
	@%p19 bra 	$L__BB0_24;
	rem.s32 	%r156, %r277, %r117;
	mad.lo.s32 	%r157, %r46, %r117, %r156;
	mul.wide.s32 	%rd27, %r157, 4;
	add.s64 	%rd28, %rd5, %rd27;
	ld.global.f32 	%f44, [%rd28];
	shl.b32 	%r158, %r277, 2;
	add.s32 	%r159, %r25, %r158;
	st.shared.f32 	[%r159], %f44;
	add.s64 	%rd29, %rd6, %rd27;
	ld.global.f32 	%f244, [%rd29];
	bra.uni 	$L__BB0_25;
$L__BB0_24:
	shl.b32 	%r153, %r277, 2;
	add.s32 	%r154, %r25, %r153;
	mov.b32 	%r155, 0;
	st.shared.u32 	[%r154], %r155;
	mov.f32 	%f244, 0f00000000;
$L__BB0_25:
	shl.b32 	%r160, %r277, 2;
	add.s32 	%r161, %r26, %r160;
	st.shared.f32 	[%r161], %f244;
	add.s32 	%r277, %r277, %r28;
	setp.lt.s32 	%p20, %r277, %r27;
	@%p20 bra 	$L__BB0_22;
$L__BB0_26:
	bar.sync 	0;
	setp.lt.s32 	%p21, %r43, 1;
	mov.b32 	%r286, -525502228;
	@%p21 bra 	$L__BB0_42;
	mov.f32 	%f245, 0fE0AD78EC;
	mov.b32 	%r278, 0;
$L__BB0_28:
	setp.ge.s32 	%p22, %r303, %r117;
	mov.f32 	%f253, 0f00000000;
	@%p22 bra 	$L__BB0_40;
	setp.lt.u32 	%p23, %r31, 224;
	mul.lo.s32 	%r49, %r278, %r117;
	mov.f32 	%f253, 0f00000000;
	mov.u32 	%r285, %r303;
	@%p23 bra 	$L__BB0_32;
	shr.u32 	%r164, %r31, 5;
	add.s32 	%r165, %r164, 1;
	and.b32  	%r166, %r165, 268435448;
	neg.s32 	%r284, %r166;
	add.s32 	%r167, %r303, %r49;
	shl.b32 	%r168, %r167, 2;
	add.s32 	%r282, %r39, %r168;
	mov.f32 	%f253, 0f00000000;
	mov.u32 	%r283, %r38;
	mov.u32 	%r285, %r303;
$L__BB0_31:
	.pragma "nounroll";
	ld.shared.f32 	%f50, [%r283+-512];
	ld.shared.f32 	%f51, [%r282+-512];
	fma.rn.f32 	%f52, %f50, %f51, %f253;
	ld.shared.f32 	%f53, [%r283+-384];
	ld.shared.f32 	%f54, [%r282+-384];
	fma.rn.f32 	%f55, %f53, %f54, %f52;
	ld.shared.f32 	%f56, [%r283+-256];
	ld.shared.f32 	%f57, [%r282+-256];
	fma.rn.f32 	%f58, %f56, %f57, %f55;
	ld.shared.f32 	%f59, [%r283+-128];
	ld.shared.f32 	%f60, [%r282+-128];
	fma.rn.f32 	%f61, %f59, %f60, %f58;
	ld.shared.f32 	%f62, [%r283];
	ld.shared.f32 	%f63, [%r282];
	fma.rn.f32 	%f64, %f62, %f63, %f61;
	ld.shared.f32 	%f65, [%r283+128];
	ld.shared.f32 	%f66, [%r282+128];
	fma.rn.f32 	%f67, %f65, %f66, %f64;
	ld.shared.f32 	%f68, [%r283+256];
	ld.shared.f32 	%f69, [%r282+256];
	fma.rn.f32 	%f70, %f68, %f69, %f67;
	ld.shared.f32 	%f71, [%r283+384];
	ld.shared.f32 	%f72, [%r282+384];
	fma.rn.f32 	%f253, %f71, %f72, %f70;
	add.s32 	%r285, %r285, 256;
	add.s32 	%r284, %r284, 8;
	add.s32 	%r283, %r283, 1024;
	add.s32 	%r282, %r282, 1024;
	setp.eq.s32 	%p24, %r284, 0;
	@%p24 bra 	$L__BB0_32;
	bra.uni 	$L__BB0_31;
$L__BB0_32:
	setp.eq.s32 	%p25, %r32, 0;
	@%p25 bra 	$L__BB0_40;
	setp.lt.u32 	%p26, %r33, 3;
	@%p26 bra 	$L__BB0_35;
	add.s32 	%r169, %r285, %r29;
	shl.b32 	%r170, %r169, 2;
	mov.u32 	%r171, smem;
	add.s32 	%r172, %r171, %r170;
	ld.shared.f32 	%f74, [%r172];
	add.s32 	%r173, %r285, %r49;
	shl.b32 	%r174, %r173, 2;
	add.s32 	%r175, %r25, %r174;
	ld.shared.f32 	%f75, [%r175];
	fma.rn.f32 	%f76, %f74, %f75, %f253;
	ld.shared.f32 	%f77, [%r172+128];
	ld.shared.f32 	%f78, [%r175+128];
	fma.rn.f32 	%f79, %f77, %f78, %f76;
	ld.shared.f32 	%f80, [%r172+256];
	ld.shared.f32 	%f81, [%r175+256];
	fma.rn.f32 	%f82, %f80, %f81, %f79;
	ld.shared.f32 	%f83, [%r172+384];
	ld.shared.f32 	%f84, [%r175+384];
	fma.rn.f32 	%f253, %f83, %f84, %f82;
	add.s32 	%r285, %r285, 128;
$L__BB0_35:
	setp.eq.s32 	%p27, %r34, 0;
	@%p27 bra 	$L__BB0_40;
	setp.eq.s32 	%p28, %r35, 0;
	@%p28 bra 	$L__BB0_38;
	add.s32 	%r176, %r285, %r29;
	shl.b32 	%r177, %r176, 2;
	mov.u32 	%r178, smem;
	add.s32 	%r179, %r178, %r177;
	ld.shared.f32 	%f86, [%r179];
	add.s32 	%r180, %r285, %r49;
	shl.b32 	%r181, %r180, 2;
	add.s32 	%r182, %r25, %r181;
	ld.shared.f32 	%f87, [%r182];
	fma.rn.f32 	%f88, %f86, %f87, %f253;
	ld.shared.f32 	%f89, [%r179+128];
	ld.shared.f32 	%f90, [%r182+128];
	fma.rn.f32 	%f253, %f89, %f90, %f88;
	add.s32 	%r285, %r285, 64;
$L__BB0_38:
	setp.ne.s32 	%p29, %r37, 0;
	@%p29 bra 	$L__BB0_40;
	add.s32 	%r183, %r285, %r29;
	shl.b32 	%r184, %r183, 2;
	mov.u32 	%r185, smem;
	add.s32 	%r186, %r185, %r184;
	ld.shared.f32 	%f91, [%r186];
	add.s32 	%r187, %r285, %r49;
	shl.b32 	%r188, %r187, 2;
	add.s32 	%r189, %r25, %r188;
	ld.shared.f32 	%f92, [%r189];
	fma.rn.f32 	%f253, %f91, %f92, %f253;
$L__BB0_40:
	setp.eq.s32 	%p30, %r303, 0;
	mov.b32 	%r190, %f253;
	shfl.sync.down.b32	%r191|%p31, %r190, 16, 31, -1;
	mov.b32 	%f93, %r191;
	add.f32 	%f94, %f253, %f93;
	mov.b32 	%r192, %f94;
	shfl.sync.down.b32	%r193|%p32, %r192, 8, 31, -1;
	mov.b32 	%f95, %r193;
	add.f32 	%f96, %f94, %f95;
	mov.b32 	%r194, %f96;
	shfl.sync.down.b32	%r195|%p33, %r194, 4, 31, -1;
	mov.b32 	%f97, %r195;
	add.f32 	%f98, %f96, %f97;
	mov.b32 	%r196, %f98;
	shfl.sync.down.b32	%r197|%p34, %r196, 2, 31, -1;
	mov.b32 	%f99, %r197;
	add.f32 	%f100, %f98, %f99;
	mov.b32 	%r198, %f100;
	shfl.sync.down.b32	%r199|%p35, %r198, 1, 31, -1;
	mov.b32 	%f101, %r199;
	add.f32 	%f102, %f100, %f101;
	mov.b32 	%r200, %f102;
	shfl.sync.idx.b32	%r201|%p36, %r200, 0, 31, -1;
	mov.b32 	%f103, %r201;
	max.f32 	%f104, %f245, %f103;
	selp.f32 	%f245, %f104, %f245, %p30;
	add.s32 	%r278, %r278, 1;
	setp.ne.s32 	%p37, %r278, %r42;
	@%p37 bra 	$L__BB0_28;
	mov.b32 	%r286, %f245;
$L__BB0_42:
	setp.eq.s32 	%p38, %r303, 0;
	setp.ge.s32 	%p39, %r303, %r117;
	shfl.sync.idx.b32	%r202|%p40, %r286, 0, 31, -1;
	mov.b32 	%f105, %r202;
	max.f32 	%f21, %f242, %f105;
	sub.f32 	%f106, %f242, %f21;
	fma.rn.f32 	%f107, %f106, 0f3BBB989D, 0f3F000000;
	cvt.sat.f32.f32 	%f108, %f107;
	mov.f32 	%f109, 0f4B400001;
	mov.f32 	%f110, 0f437C0000;
	fma.rm.f32 	%f111, %f108, %f110, %f109;
	add.f32 	%f112, %f111, 0fCB40007F;
	neg.f32 	%f113, %f112;
	fma.rn.f32 	%f114, %f106, 0f3FB8AA3B, %f113;
	fma.rn.f32 	%f115, %f106, 0f32A57060, %f114;
	mov.b32 	%r203, %f111;
	shl.b32 	%r204, %r203, 23;
	mov.b32 	%f116, %r204;
	ex2.approx.ftz.f32 	%f117, %f115;
	mul.f32 	%f22, %f117, %f116;
	mul.f32 	%f118, %f243, %f22;
	selp.f32 	%f119, %f118, %f243, %p38;
	mov.b32 	%r205, %f119;
	shfl.sync.idx.b32	%r68|%p41, %r205, 0, 31, -1;
	@%p39 bra 	$L__BB0_48;
	setp.eq.s32 	%p42, %r34, 0;
	mov.u32 	%r287, %r303;
	@%p42 bra 	$L__BB0_47;
	or.b32  	%r287, %r303, 32;
	setp.eq.s32 	%p43, %r34, 1;
	ld.global.f32 	%f120, [%rd3];
	mul.f32 	%f121, %f22, %f120;
	st.global.f32 	[%rd3], %f121;
	@%p43 bra 	$L__BB0_47;
	or.b32  	%r287, %r303, 64;
	setp.eq.s32 	%p44, %r34, 2;
	ld.global.f32 	%f122, [%rd4+128];
	mul.f32 	%f123, %f22, %f122;
	st.global.f32 	[%rd4+128], %f123;
	@%p44 bra 	$L__BB0_47;
	or.b32  	%r287, %r303, 96;
	ld.global.f32 	%f124, [%rd4+256];
	mul.f32 	%f125, %f22, %f124;
	st.global.f32 	[%rd4+256], %f125;
$L__BB0_47:
	setp.lt.u32 	%p45, %r31, 96;
	@%p45 bra 	$L__BB0_48;
	bra.uni 	$L__BB0_80;
$L__BB0_48:
	setp.lt.s32 	%p47, %r43, 1;
	mov.b32 	%r297, 0;
	@%p47 bra 	$L__BB0_71;
	mov.f32 	%f254, 0f00000000;
	mov.b32 	%r289, 0;
$L__BB0_50:
	setp.ge.s32 	%p48, %r303, %r117;
	mov.f32 	%f262, 0f00000000;
	@%p48 bra 	$L__BB0_62;
	setp.lt.u32 	%p49, %r31, 224;
	mul.lo.s32 	%r76, %r289, %r117;
	mov.f32 	%f262, 0f00000000;
	mov.u32 	%r293, %r303;
	@%p49 bra 	$L__BB0_54;
	mov.b32 	%r294, 0;
	mov.f32 	%f262, 0f00000000;
	mov.u32 	%r293, %r303;
$L__BB0_53:
	.pragma "nounroll";
	add.s32 	%r210, %r293, %r29;
	shl.b32 	%r211, %r210, 2;
	mov.u32 	%r212, smem;
	add.s32 	%r213, %r212, %r211;
	ld.shared.f32 	%f139, [%r213];
	add.s32 	%r214, %r293, %r76;
	shl.b32 	%r215, %r214, 2;
	add.s32 	%r216, %r25, %r215;
	ld.shared.f32 	%f140, [%r216];
	fma.rn.f32 	%f141, %f139, %f140, %f262;
	ld.shared.f32 	%f142, [%r213+128];
	ld.shared.f32 	%f143, [%r216+128];
	fma.rn.f32 	%f144, %f142, %f143, %f141;
	ld.shared.f32 	%f145, [%r213+256];
	ld.shared.f32 	%f146, [%r216+256];
	fma.rn.f32 	%f147, %f145, %f146, %f144;
	ld.shared.f32 	%f148, [%r213+384];
	ld.shared.f32 	%f149, [%r216+384];
	fma.rn.f32 	%f150, %f148, %f149, %f147;
	ld.shared.f32 	%f151, [%r213+512];
	ld.shared.f32 	%f152, [%r216+512];
	fma.rn.f32 	%f153, %f151, %f152, %f150;
	ld.shared.f32 	%f154, [%r213+640];
	ld.shared.f32 	%f155, [%r216+640];
	fma.rn.f32 	%f156, %f154, %f155, %f153;
	ld.shared.f32 	%f157, [%r213+768];
	ld.shared.f32 	%f158, [%r216+768];
	fma.rn.f32 	%f159, %f157, %f158, %f156;
	ld.shared.f32 	%f160, [%r213+896];
	ld.shared.f32 	%f161, [%r216+896];
	fma.rn.f32 	%f262, %f160, %f161, %f159;
	add.s32 	%r293, %r293, 256;
	add.s32 	%r294, %r294, 8;
	setp.eq.s32 	%p50, %r294, %r36;
	@%p50 bra 	$L__BB0_54;
	bra.uni 	$L__BB0_53;
$L__BB0_54:
	setp.eq.s32 	%p51, %r32, 0;
	@%p51 bra 	$L__BB0_62;
	setp.lt.u32 	%p52, %r33, 3;
	@%p52 bra 	$L__BB0_57;
	add.s32 	%r217, %r293, %r29;
	shl.b32 	%r218, %r217, 2;
	mov.u32 	%r219, smem;
	add.s32 	%r220, %r219, %r218;
	ld.shared.f32 	%f163, [%r220];
	add.s32 	%r221, %r293, %r76;
	shl.b32 	%r222, %r221, 2;
	add.s32 	%r223, %r25, %r222;
	ld.shared.f32 	%f164, [%r223];
	fma.rn.f32 	%f165, %f163, %f164, %f262;
	ld.shared.f32 	%f166, [%r220+128];
	ld.shared.f32 	%f167, [%r223+128];
	fma.rn.f32 	%f168, %f166, %f167, %f165;
	ld.shared.f32 	%f169, [%r220+256];
	ld.shared.f32 	%f170, [%r223+256];
	fma.rn.f32 	%f171, %f169, %f170, %f168;
	ld.shared.f32 	%f172, [%r220+384];
	ld.shared.f32 	%f173, [%r223+384];
	fma.rn.f32 	%f262, %f172, %f173, %f171;
	add.s32 	%r293, %r293, 128;
$L__BB0_57:
	setp.eq.s32 	%p53, %r34, 0;
	@%p53 bra 	$L__BB0_62;
	setp.eq.s32 	%p54, %r35, 0;
	@%p54 bra 	$L__BB0_60;
	add.s32 	%r224, %r293, %r29;
	shl.b32 	%r225, %r224, 2;
	mov.u32 	%r226, smem;
	add.s32 	%r227, %r226, %r225;
	ld.shared.f32 	%f175, [%r227];
	add.s32 	%r228, %r293, %r76;
	shl.b32 	%r229, %r228, 2;
	add.s32 	%r230, %r25, %r229;
	ld.shared.f32 	%f176, [%r230];
	fma.rn.f32 	%f177, %f175, %f176, %f262;
	ld.shared.f32 	%f178, [%r227+128];
	ld.shared.f32 	%f179, [%r230+128];
	fma.rn.f32 	%f262, %f178, %f179, %f177;
	add.s32 	%r293, %r293, 64;
$L__BB0_60:
	setp.ne.s32 	%p55, %r37, 0;
	@%p55 bra 	$L__BB0_62;
	add.s32 	%r231, %r293, %r29;
	shl.b32 	%r232, %r231, 2;
	mov.u32 	%r233, smem;
	add.s32 	%r234, %r233, %r232;
	ld.shared.f32 	%f180, [%r234];
	add.s32 	%r235, %r293, %r76;
	shl.b32 	%r236, %r235, 2;
	add.s32 	%r237, %r25, %r236;
	ld.shared.f32 	%f181, [%r237];
	fma.rn.f32 	%f262, %f180, %f181, %f262;
$L__BB0_62:
	setp.eq.s32 	%p56, %r303, 0;
	setp.ge.s32 	%p57, %r303, %r117;
	mov.b32 	%r238, %f262;
	shfl.sync.down.b32	%r239|%p58, %r238, 16, 31, -1;
	mov.b32 	%f182, %r239;
	add.f32 	%f183, %f262, %f182;
	mov.b32 	%r240, %f183;
	shfl.sync.down.b32	%r241|%p59, %r240, 8, 31, -1;
	mov.b32 	%f184, %r241;
	add.f32 	%f185, %f183, %f184;
	mov.b32 	%r242, %f185;
	shfl.sync.down.b32	%r243|%p60, %r242, 4, 31, -1;
	mov.b32 	%f186, %r243;
	add.f32 	%f187, %f185, %f186;
	mov.b32 	%r244, %f187;
	shfl.sync.down.b32	%r245|%p61, %r244, 2, 31, -1;
	mov.b32 	%f188, %r245;
	add.f32 	%f189, %f187, %f188;
	mov.b32 	%r246, %f189;
	shfl.sync.down.b32	%r247|%p62, %r246, 1, 31, -1;
	mov.b32 	%f190, %r247;
	add.f32 	%f191, %f189, %f190;
	mov.b32 	%r248, %f191;
	shfl.sync.idx.b32	%r249|%p63, %r248, 0, 31, -1;
	mov.b32 	%f192, %r249;
	sub.f32 	%f193, %f192, %f21;
	fma.rn.f32 	%f194, %f193, 0f3BBB989D, 0f3F000000;
	cvt.sat.f32.f32 	%f195, %f194;
	mov.f32 	%f196, 0f4B400001;
	mov.f32 	%f197, 0f437C0000;
	fma.rm.f32 	%f198, %f195, %f197, %f196;
	add.f32 	%f199, %f198, 0fCB40007F;
	neg.f32 	%f200, %f199;
	fma.rn.f32 	%f201, %f193, 0f3FB8AA3B, %f200;
	fma.rn.f32 	%f202, %f193, 0f32A57060, %f201;
	mov.b32 	%r250, %f198;
	shl.b32 	%r251, %r250, 23;
	mov.b32 	%f203, %r251;
	ex2.approx.ftz.f32 	%f204, %f202;
	mul.f32 	%f36, %f204, %f203;
	add.f32 	%f205, %f254, %f36;
	selp.f32 	%f254, %f205, %f254, %p56;
	@%p57 bra 	$L__BB0_69;
	setp.eq.s32 	%p64, %r34, 0;
	mul.lo.s32 	%r86, %r289, %r117;
	mov.u32 	%r295, %r303;
	@%p64 bra 	$L__BB0_67;
	or.b32  	%r295, %r303, 32;
	setp.eq.s32 	%p65, %r34, 1;
	add.s32 	%r252, %r303, %r86;
	shl.b32 	%r253, %r252, 2;
	add.s32 	%r88, %r26, %r253;
	ld.shared.f32 	%f206, [%r88];
	ld.global.f32 	%f207, [%rd3];
	fma.rn.f32 	%f208, %f36, %f206, %f207;
	st.global.f32 	[%rd3], %f208;
	@%p65 bra 	$L__BB0_67;
	or.b32  	%r295, %r303, 64;
	setp.eq.s32 	%p66, %r34, 2;
	ld.shared.f32 	%f209, [%r88+128];
	ld.global.f32 	%f210, [%rd4+128];
	fma.rn.f32 	%f211, %f36, %f209, %f210;
	st.global.f32 	[%rd4+128], %f211;
	@%p66 bra 	$L__BB0_67;
	or.b32  	%r295, %r303, 96;
	ld.shared.f32 	%f212, [%r88+256];
	ld.global.f32 	%f213, [%rd4+256];
	fma.rn.f32 	%f214, %f36, %f212, %f213;
	st.global.f32 	[%rd4+256], %f214;
$L__BB0_67:
	setp.lt.u32 	%p67, %r31, 96;
	@%p67 bra 	$L__BB0_69;
$L__BB0_68:
	add.s32 	%r254, %r295, %r86;
	shl.b32 	%r255, %r254, 2;
	add.s32 	%r256, %r26, %r255;
	ld.shared.f32 	%f215, [%r256];
	add.s32 	%r257, %r295, %r30;
	mul.wide.s32 	%rd32, %r257, 4;
	add.s64 	%rd33, %rd1, %rd32;
	ld.global.f32 	%f216, [%rd33];
	fma.rn.f32 	%f217, %f36, %f215, %f216;
	st.global.f32 	[%rd33], %f217;
	ld.shared.f32 	%f218, [%r256+128];
	ld.global.f32 	%f219, [%rd33+128];
	fma.rn.f32 	%f220, %f36, %f218, %f219;
	st.global.f32 	[%rd33+128], %f220;
	ld.shared.f32 	%f221, [%r256+256];
	ld.global.f32 	%f222, [%rd33+256];
	fma.rn.f32 	%f223, %f36, %f221, %f222;
	st.global.f32 	[%rd33+256], %f223;
	ld.shared.f32 	%f224, [%r256+384];
	ld.global.f32 	%f225, [%rd33+384];
	fma.rn.f32 	%f226, %f36, %f224, %f225;
	st.global.f32 	[%rd33+384], %f226;
	add.s32 	%r295, %r295, 128;
	setp.lt.s32 	%p68, %r295, %r117;
	@%p68 bra 	$L__BB0_68;
$L__BB0_69:
	add.s32 	%r289, %r289, 1;
	setp.ne.s32 	%p69, %r289, %r42;
	@%p69 bra 	$L__BB0_50;
	mov.b32 	%r297, %f254;
$L__BB0_71:
	setp.eq.s32 	%p70, %r303, 0;
	shfl.sync.idx.b32	%r258|%p71, %r297, 0, 31, -1;
	mov.b32 	%f227, %r258;
	mov.b32 	%f228, %r68;
	add.f32 	%f229, %f228, %f227;
	mov.b32 	%r259, %f229;
	selp.b32 	%r260, %r259, %r68, %p70;
	shfl.sync.idx.b32	%r298|%p72, %r260, 0, 31, -1;
	mov.b32 	%f243, %r298;
	bar.sync 	0;
	add.s32 	%r276, %r276, 32;
	setp.lt.s32 	%p73, %r276, %r116;
	add.s32 	%r275, %r275, -32;
	mov.f32 	%f242, %f21;
	@%p73 bra 	$L__BB0_20;
$L__BB0_72:
	setp.ge.s32 	%p74, %r303, %r117;
	shfl.sync.idx.b32	%r261|%p75, %r298, 0, 31, -1;
	mov.b32 	%f230, %r261;
	rcp.rn.f32 	%f39, %f230;
	@%p74 bra 	$L__BB0_79;
	mul.lo.s32 	%r101, %r117, %r5;
	not.b32 	%r262, %r303;
	add.s32 	%r102, %r117, %r262;
	and.b32  	%r263, %r102, 96;
	setp.eq.s32 	%p76, %r263, 96;
	@%p76 bra 	$L__BB0_76;
	shr.u32 	%r264, %r102, 5;
	add.s32 	%r265, %r264, 1;
	and.b32  	%r266, %r265, 3;
	add.s32 	%r300, %r101, %r303;
	neg.s32 	%r299, %r266;
	shl.b32 	%r267, %r265, 5;
	and.b32  	%r268, %r267, 96;
	or.b32  	%r303, %r268, %r303;
$L__BB0_75:
	.pragma "nounroll";
	mul.wide.s32 	%rd34, %r300, 4;
	add.s64 	%rd35, %rd1, %rd34;
	ld.global.f32 	%f231, [%rd35];
	mul.f32 	%f232, %f39, %f231;
	st.global.f32 	[%rd35], %f232;
	add.s32 	%r300, %r300, 32;
	add.s32 	%r299, %r299, 1;
	setp.ne.s32 	%p77, %r299, 0;
	@%p77 bra 	$L__BB0_75;
$L__BB0_76:
	setp.lt.u32 	%p78, %r102, 96;
	@%p78 bra 	$L__BB0_79;
	add.s64 	%rd7, %rd1, 256;
	add.s32 	%r302, %r303, %r101;
$L__BB0_78:
	mul.wide.s32 	%rd36, %r302, 4;
	add.s64 	%rd37, %rd7, %rd36;
	ld.global.f32 	%f233, [%rd37+-256];
	mul.f32 	%f234, %f39, %f233;
	st.global.f32 	[%rd37+-256], %f234;
	ld.global.f32 	%f235, [%rd37+-128];
	mul.f32 	%f236, %f39, %f235;
	st.global.f32 	[%rd37+-128], %f236;
	ld.global.f32 	%f237, [%rd37];
	mul.f32 	%f238, %f39, %f237;
	st.global.f32 	[%rd37], %f238;
	ld.global.f32 	%f239, [%rd37+128];
	mul.f32 	%f240, %f39, %f239;
	st.global.f32 	[%rd37+128], %f240;
	add.s32 	%r303, %r303, 128;
	add.s32 	%r302, %r302, 128;
	setp.lt.s32 	%p79, %r303, %r117;
	@%p79 bra 	$L__BB0_78;
$L__BB0_79:
	ret;
$L__BB0_80:
	add.s32 	%r206, %r287, %r30;
	mul.wide.s32 	%rd30, %r206, 4;
	add.s64 	%rd31, %rd1, %rd30;
	ld.global.f32 	%f126, [%rd31];
	mul.f32 	%f127, %f22, %f126;
	st.global.f32 	[%rd31], %f127;
	ld.global.f32 	%f128, [%rd31+128];
	mul.f32 	%f129, %f22, %f128;
	st.global.f32 	[%rd31+128], %f129;
	ld.global.f32 	%f130, [%rd31+256];
	mul.f32 	%f131, %f22, %f130;
	st.global.f32 	[%rd31+256], %f131;
	ld.global.f32 	%f132, [%rd31+384];
	mul.f32 	%f133, %f22, %f132;
	st.global.f32 	[%rd31+384], %f133;
	add.s32 	%r287, %r287, 128;
	setp.lt.s32 	%p46, %r287, %r117;
	@%p46 bra 	$L__BB0_80;
	bra.uni 	$L__BB0_48;

}


// ===== COMPILED SASS (sm_100) =====

	.target	sm_100

	.elftype	@"ET_EXEC"


//--------------------- .note.nv.tkinfo           --------------------------
	.section	.note.nv.tkinfo,"",@"SHT_NOTE"
	.sectionflags	@"SHF_NOTE_NV_TKINFO"
	.tkinfo
        /*0018*/ 	.word	0x00000002
        /*0030*/ 	.string	""
        /*0030*/ 	.string	"ptxas"
        /*0030*/ 	.string	"Cuda compilation tools, release 13.0, V13.0.88"
        /*0030*/ 	.string	"Build cuda_13.0.r13.0/compiler.36424714_0"
        /*0030*/ 	.string	"-arch sm_100 -m 64 "



//--------------------- .note.nv.cuinfo           --------------------------
	.section	.note.nv.cuinfo,"",@"SHT_NOTE"
	.sectionflags	@"SHF_NOTE_NV_CUINFO"
        /*0018*/ 	.short	0x0002
        /*001a*/ 	.short	0x0064
        /*001c*/ 	.short	0x0082
	.zero		2


//--------------------- .nv.info                  --------------------------
	.section	.nv.info,"",@"SHT_CUDA_INFO"
	.align	4


	//----- nvinfo : EIATTR_REGCOUNT
	.align		4
        /*0000*/ 	.byte	0x04, 0x2f
        /*0002*/ 	.short	(.L_1 - .L_0)
	.align		4
.L_0:
        /*0004*/ 	.word	index@(_Z24attn_flash_tile2d_kernelPKfS0_S0_Pfii)
        /*0008*/ 	.word	0x00000028


	//----- nvinfo : EIATTR_FRAME_SIZE
	.align		4
.L_1:
        /*000c*/ 	.byte	0x04, 0x11
        /*000e*/ 	.short	(.L_3 - .L_2)
	.align		4
.L_2:
        /*0010*/ 	.word	index@($__internal_0_$__cuda_sm20_rcp_rn_f32_slowpath)
        /*0014*/ 	.word	0x00000000


	//----- nvinfo : EIATTR_FRAME_SIZE
	.align		4
.L_3:
        /*0018*/ 	.byte	0x04, 0x11
        /*001a*/ 	.short	(.L_5 - .L_4)
	.align		4
.L_4:
        /*001c*/ 	.word	index@(_Z24attn_flash_tile2d_kernelPKfS0_S0_Pfii)
        /*0020*/ 	.word	0x00000000


	//----- nvinfo : EIATTR_MIN_STACK_SIZE
	.align		4
.L_5:
        /*0024*/ 	.byte	0x04, 0x12
        /*0026*/ 	.short	(.L_7 - .L_6)
	.align		4
.L_6:
        /*0028*/ 	.word	index@(_Z24attn_flash_tile2d_kernelPKfS0_S0_Pfii)
        /*002c*/ 	.word	0x00000000
.L_7:


//--------------------- .nv.compat                --------------------------
	.section	.nv.compat,"",@"SHT_CUDA_COMPAT_INFO"
	.align	4
        /*0000*/ 	.byte	0x02, 0x09, 0x00, 0x00, 0x02, 0x02, 0x01, 0x00, 0x02, 0x05, 0x05, 0x00, 0x03, 0x07, 0x01, 0x01
        /*0010*/ 	.byte	0x02, 0x03, 0x00, 0x00, 0x02, 0x06, 0x01, 0x00, 0x04, 0x0b, 0x08, 0x00, 0x09, 0x00, 0x00, 0x00
        /*0020*/ 	.byte	0x00, 0x00, 0x00, 0x00


//--------------------- .nv.info._Z24attn_flash_tile2d_kernelPKfS0_S0_Pfii --------------------------
	.section	.nv.info._Z24attn_flash_tile2d_kernelPKfS0_S0_Pfii,"",@"SHT_CUDA_INFO"
	.sectionflags	@""
	.align	4


	//----- nvinfo : EIATTR_CUDA_API_VERSION
	.align		4
        /*0000*/ 	.byte	0x04, 0x37
        /*0002*/ 	.short	(.L_9 - .L_8)
.L_8:
        /*0004*/ 	.word	0x00000082


	//----- nvinfo : EIATTR_KPARAM_INFO
	.align		4
.L_9:
        /*0008*/ 	.byte	0x04, 0x17
        /*000a*/ 	.short	(.L_11 - .L_10)
.L_10:
        /*000c*/ 	.word	0x00000000
        /*0010*/ 	.short	0x0005
        /*0012*/ 	.short	0x0024
        /*0014*/ 	.byte	0x00, 0xf0, 0x11, 0x00


	//----- nvinfo : EIATTR_KPARAM_INFO
	.align		4
.L_11:
        /*0018*/ 	.byte	0x04, 0x17
        /*001a*/ 	.short	(.L_13 - .L_12)
.L_12:
        /*001c*/ 	.word	0x00000000
        /*0020*/ 	.short	0x0004
        /*0022*/ 	.short	0x0020
        /*0024*/ 	.byte	0x00, 0xf0, 0x11, 0x00


	//----- nvinfo : EIATTR_KPARAM_INFO
	.align		4
.L_13:
        /*0028*/ 	.byte	0x04, 0x17
        /*002a*/ 	.short	(.L_15 - .L_14)
.L_14:
        /*002c*/ 	.word	0x00000000
        /*0030*/ 	.short	0x0003
        /*0032*/ 	.short	0x0018
        /*0034*/ 	.byte	0x00, 0xf5, 0x21, 0x00


	//----- nvinfo : EIATTR_KPARAM_INFO
	.align		4
.L_15:
        /*0038*/ 	.byte	0x04, 0x17
        /*003a*/ 	.short	(.L_17 - .L_16)
.L_16:
        /*003c*/ 	.word	0x00000000
        /*0040*/ 	.short	0x0002
        /*0042*/ 	.short	0x0010
        /*0044*/ 	.byte	0x00, 0xf5, 0x21, 0x00


	//----- nvinfo : EIATTR_KPARAM_INFO
	.align		4
.L_17:
        /*0048*/ 	.byte	0x04, 0x17
        /*004a*/ 	.short	(.L_19 - .L_18)
.L_18:
        /*004c*/ 	.word	0x00000000
        /*0050*/ 	.short	0x0001
        /*0052*/ 	.short	0x0008
        /*0054*/ 	.byte	0x00, 0xf5, 0x21, 0x00


	//----- nvinfo : EIATTR_KPARAM_INFO
	.align		4
.L_19:
        /*0058*/ 	.byte	0x04, 0x17
        /*005a*/ 	.short	(.L_21 - .L_20)
.L_20:
        /*005c*/ 	.word	0x00000000
        /*0060*/ 	.short	0x0000
        /*0062*/ 	.short	0x0000
        /*0064*/ 	.byte	0x00, 0xf5, 0x21, 0x00


	//----- nvinfo : EIATTR_SPARSE_MMA_MASK
	.align		4
.L_21:
        /*0068*/ 	.byte	0x03, 0x50
        /*006a*/ 	.short	0x0000


	//----- nvinfo : EIATTR_MAXREG_COUNT
	.align		4
        /*006c*/ 	.byte	0x03, 0x1b
        /*006e*/ 	.short	0x00ff


	//----- nvinfo : EIATTR_NUM_BARRIERS
	.align		4
        /*0070*/ 	.byte	0x02, 0x4c
        /*0072*/ 	.byte	0x01
	.zero		1


	//----- nvinfo : EIATTR_MERCURY_ISA_VERSION
	.align		4
        /*0074*/ 	.byte	0x03, 0x5f
        /*0076*/ 	.short	0x0101


	//----- nvinfo : EIATTR_COOP_GROUP_MASK_REGIDS
	.align		4
        /*0078*/ 	.byte	0x04, 0x29
        /*007a*/ 	.short	(.L_23 - .L_22)


	//   ....[0]....
.L_22:
        /*007c*/ 	.word	0xffffffff


	//   ....[1]....
        /*0080*/ 	.word	0xffffffff


	//   ....[2]....
        /*0084*/ 	.word	0xffffffff


	//   ....[3]....
        /*0088*/ 	.word	0xffffffff


	//   ....[4]....
        /*008c*/ 	.word	0xffffffff


	//   ....[5]....
        /*0090*/ 	.word	0xffffffff


	//   ....[6]....
        /*0094*/ 	.word	0xffffffff


	//   ....[7]....
        /*0098*/ 	.word	0xffffffff


	//   ....[8]....
        /*009c*/ 	.word	0xffffffff


	//   ....[9]....
        /*00a0*/ 	.word	0xffffffff


	//   ....[10]....
        /*00a4*/ 	.word	0xffffffff


	//   ....[11]....
        /*00a8*/ 	.word	0xffffffff


	//   ....[12]....
        /*00ac*/ 	.word	0xffffffff


	//   ....[13]....
        /*00b0*/ 	.word	0xffffffff


	//   ....[14]....
        /*00b4*/ 	.word	0xffffffff


	//   ....[15]....
        /*00b8*/ 	.word	0xffffffff


	//----- nvinfo : EIATTR_COOP_GROUP_INSTR_OFFSETS
	.align		4
.L_23:
        /*00bc*/ 	.byte	0x04, 0x28
        /*00be*/ 	.short	(.L_25 - .L_24)


	//   ....[0]....
.L_24:
        /*00c0*/ 	.word	0x00001700


	//   ....[1]....
        /*00c4*/ 	.word	0x00001750


	//   ....[2]....
        /*00c8*/ 	.word	0x00001770


	//   ....[3]....
        /*00cc*/ 	.word	0x00001790


	//   ....[4]....
        /*00d0*/ 	.word	0x000017b0


	//   ....[5]....
        /*00d4*/ 	.word	0x000017d0


	//   ....[6]....
        /*00d8*/ 	.word	0x00001810


	//   ....[7]....
        /*00dc*/ 	.word	0x00001940


	//   ....[8]....
        /*00e0*/ 	.word	0x00002370


	//   ....[9]....
        /*00e4*/ 	.word	0x000023e0


	//   ....[10]....
        /*00e8*/ 	.word	0x00002400


	//   ....[11]....
        /*00ec*/ 	.word	0x00002420


	//   ....[12]....
        /*00f0*/ 	.word	0x00002440


	//   ....[13]....
        /*00f4*/ 	.word	0x00002460


	//   ....[14]....
        /*00f8*/ 	.word	0x00003190


	//   ....[15]....
        /*00fc*/ 	.word	0x00003220


	//----- nvinfo : EIATTR_VRC_CTA_INIT_COUNT
	.align		4
.L_25:
        /*0100*/ 	.byte	0x02, 0x4a
	.zero		1
	.zero		1


	//----- nvinfo : EIATTR_EXIT_INSTR_OFFSETS
	.align		4
        /*0104*/ 	.byte	0x04, 0x1c
        /*0106*/ 	.short	(.L_27 - .L_26)


	//   ....[0]....
.L_26:
        /*0108*/ 	.word	0x00000090


	//   ....[1]....
        /*010c*/ 	.word	0x00003360


	//   ....[2]....
        /*0110*/ 	.word	0x000034f0


	//   ....[3]....
        /*0114*/ 	.word	0x00003670


	//----- nvinfo : EIATTR_CRS_STACK_SIZE
	.align		4
.L_27:
        /*0118*/ 	.byte	0x04, 0x1e
        /*011a*/ 	.short	(.L_29 - .L_28)
.L_28:
        /*011c*/ 	.word	0x00000000


	//----- nvinfo : EIATTR_CBANK_PARAM_SIZE
	.align		4
.L_29:
        /*0120*/ 	.byte	0x03, 0x19
        /*0122*/ 	.short	0x0028


	//----- nvinfo : EIATTR_PARAM_CBANK
	.align		4
        /*0124*/ 	.byte	0x04, 0x0a
        /*0126*/ 	.short	(.L_31 - .L_30)
	.align		4
.L_30:
        /*0128*/ 	.word	index@(.nv.constant0._Z24attn_flash_tile2d_kernelPKfS0_S0_Pfii)
        /*012c*/ 	.short	0x0380
        /*012e*/ 	.short	0x0028


	//----- nvinfo : EIATTR_SW_WAR
	.align		4
.L_31:
        /*0130*/ 	.byte	0x04, 0x36
        /*0132*/ 	.short	(.L_33 - .L_32)
.L_32:
        /*0134*/ 	.word	0x00000008
.L_33:


//--------------------- .nv.callgraph             --------------------------
	.section	.nv.callgraph,"",@"SHT_CUDA_CALLGRAPH"
	.align	4
	.sectionentsize	8
	.align		4
        /*0000*/ 	.word	0x00000000
	.align		4
        /*0004*/ 	.word	0xffffffff
	.align		4
        /*0008*/ 	.word	0x00000000
	.align		4
        /*000c*/ 	.word	0xfffffffe
	.align		4
        /*0010*/ 	.word	0x00000000
	.align		4
        /*0014*/ 	.word	0xfffffffd
	.align		4
        /*0018*/ 	.word	0x00000000
	.align		4
        /*001c*/ 	.word	0xfffffffc


//--------------------- .text._Z24attn_flash_tile2d_kernelPKfS0_S0_Pfii --------------------------
	.section	.text._Z24attn_flash_tile2d_kernelPKfS0_S0_Pfii,"ax",@progbits
	.align	128
        .global         _Z24attn_flash_tile2d_kernelPKfS0_S0_Pfii
        .type           _Z24attn_flash_tile2d_kernelPKfS0_S0_Pfii,@function
        .size           _Z24attn_flash_tile2d_kernelPKfS0_S0_Pfii,(.L_x_67 - _Z24attn_flash_tile2d_kernelPKfS0_S0_Pfii)
        .other          _Z24attn_flash_tile2d_kernelPKfS0_S0_Pfii,@"STO_CUDA_ENTRY STV_DEFAULT"
_Z24attn_flash_tile2d_kernelPKfS0_S0_Pfii:
.text._Z24attn_flash_tile2d_kernelPKfS0_S0_Pfii:
[----:B------:R-:W-:Y:S01]  /*0000*/  LDC R1, c[0x0][0x37c] ;  /* 0x0000df00ff017b82 */ /* 0x000fe20000000800 */
[----:B------:R-:W0:Y:S01]  /*0010*/  S2R R0, SR_TID.X ;  /* 0x0000000000007919 */ /* 0x000e220000002100 */
[----:B------:R-:W1:Y:S01]  /*0020*/  LDCU UR4, c[0x0][0x3a0] ;  /* 0x00007400ff0477ac */ /* 0x000e620008000800 */
[----:B------:R-:W2:Y:S01]  /*0030*/  S2R R7, SR_CTAID.X ;  /* 0x0000000000077919 */ /* 0x000ea20000002500 */
[----:B-1----:R-:W-:Y:S02]  /*0040*/  MOV R6, UR4 ;  /* 0x0000000400067c02 */ /* 0x002fe40008000f00 */
[----:B0-----:R-:W-:-:S05]  /*0050*/  SHF.R.U32.HI R2, RZ, 0x5, R0 ;  /* 0x00000005ff027819 */ /* 0x001fca0000011600 */
[----:B--2---:R-:W-:-:S05]  /*0060*/  IMAD R3, R7, 0x10, R2 ;  /* 0x0000001007037824 */ /* 0x004fca00078e0202 */
[----:B------:R-:W-:-:S04]  /*0070*/  ISETP.GE.AND P0, PT, R3, R6, PT ;  /* 0x000000060300720c */ /* 0x000fc80003f06270 */
[----:B------:R-:W-:-:S13]  /*0080*/  ISETP.GT.U32.OR P0, PT, R0, 0x1ff, P0 ;  /* 0x000001ff0000780c */ /* 0x000fda0000704470 */
[----:B------:R-:W-:Y:S05]  /*0090*/  @P0 EXIT ;  /* 0x000000000000094d */ /* 0x000fea0003800000 */
[----:B------:R-:W0:Y:S01]  /*00a0*/  LDCU UR4, c[0x0][0x3a4] ;  /* 0x00007480ff0477ac */ /* 0x000e220008000800 */
[----:B------:R-:W-:Y:S01]  /*00b0*/  LOP3.LUT R4, R0, 0x1f, RZ, 0xc0, !PT ;  /* 0x0000001f00047812 */ /* 0x000fe200078ec0ff */
[----:B------:R-:W-:Y:S01]  /*00c0*/  BSSY.RECONVERGENT B0, `(.L_x_0) ;  /* 0x0000039000007945 */ /* 0x000fe20003800200 */
[----:B------:R-:W1:Y:S01]  /*00d0*/  LDCU.64 UR6, c[0x0][0x358] ;  /* 0x00006b00ff0677ac */ /* 0x000e620008000a00 */
[----:B0-----:R-:W-:-:S04]  /*00e0*/  MOV R5, UR4 ;  /* 0x0000000400057c02 */ /* 0x001fc80008000f00 */
[----:B------:R-:W-:-:S13]  /*00f0*/  ISETP.GE.AND P0, PT, R4, R5, PT ;  /* 0x000000050400720c */ /* 0x000fda0003f06270 */
[----:B-1----:R-:W-:Y:S05]  /*0100*/  @P0 BRA `(.L_x_1) ;  /* 0x0000000000d00947 */ /* 0x002fea0003800000 */
[-C--:B------:R-:W-:Y:S01]  /*0110*/  LOP3.LUT R8, RZ, R4.reuse, RZ, 0x33, !PT ;  /* 0x00000004ff087212 */ /* 0x080fe200078e33ff */
[----:B------:R-:W-:Y:S01]  /*0120*/  BSSY.RECONVERGENT B1, `(.L_x_2) ;  /* 0x000001a000017945 */ /* 0x000fe20003800200 */
[----:B------:R-:W-:-:S03]  /*0130*/  MOV R14, R4 ;  /* 0x00000004000e7202 */ /* 0x000fc60000000f00 */
[----:B------:R-:W-:-:S05]  /*0140*/  IMAD.IADD R13, R8, 0x1, R5 ;  /* 0x00000001080d7824 */ /* 0x000fca00078e0205 */
[C---:B------:R-:W-:Y:S02]  /*0150*/  ISETP.GE.U32.AND P0, PT, R13.reuse, 0xe0, PT ;  /* 0x000000e00d00780c */ /* 0x040fe40003f06070 */
[----:B------:R-:W-:-:S04]  /*0160*/  LEA.HI R15, R13, 0x1, RZ, 0x1b ;  /* 0x000000010d0f7811 */ /* 0x000fc800078fd8ff */
[----:B------:R-:W-:-:S04]  /*0170*/  LOP3.LUT R16, R15, 0x7, RZ, 0xc0, !PT ;  /* 0x000000070f107812 */ /* 0x000fc800078ec0ff */
[----:B------:R-:W-:-:S03]  /*0180*/  ISETP.NE.AND P1, PT, R16, RZ, PT ;  /* 0x000000ff1000720c */ /* 0x000fc60003f25270 */
[----:B------:R-:W-:Y:S10]  /*0190*/  @!P0 BRA `(.L_x_3) ;  /* 0x0000000000488947 */ /* 0x000ff40003800000 */
[----:B------:R-:W0:Y:S01]  /*01a0*/  LDC.64 R10, c[0x0][0x398] ;  /* 0x0000e600ff0a7b82 */ /* 0x000e220000000a00 */
[----:B------:R-:W-:Y:S01]  /*01b0*/  LOP3.LUT R17, R15, 0xffffff8, RZ, 0xc0, !PT ;  /* 0x0ffffff80f117812 */ /* 0x000fe200078ec0ff */
[----:B------:R-:W-:Y:S01]  /*01c0*/  IMAD.MOV.U32 R12, RZ, RZ, RZ ;  /* 0x000000ffff0c7224 */ /* 0x000fe200078e00ff */
[----:B------:R-:W-:-:S07]  /*01d0*/  MOV R14, R4 ;  /* 0x00000004000e7202 */ /* 0x000fce0000000f00 */
.L_x_4:
[----:B-1----:R-:W-:Y:S01]  /*01e0*/  IMAD R9, R3, R5, R14 ;  /* 0x0000000503097224 */ /* 0x002fe200078e020e */
[----:B------:R-:W-:Y:S01]  /*01f0*/  IADD3 R14, PT, PT, R14, 0x100, RZ ;  /* 0x000001000e0e7810 */ /* 0x000fe20007ffe0ff */
[----:B------:R-:W-:Y:S02]  /*0200*/  VIADD R12, R12, 0x8 ;  /* 0x000000080c0c7836 */ /* 0x000fe40000000000 */
[----:B0-----:R-:W-:-:S03]  /*0210*/  IMAD.WIDE R8, R9, 0x4, R10 ;  /* 0x0000000409087825 */ /* 0x001fc600078e020a */
[----:B------:R-:W-:Y:S02]  /*0220*/  ISETP.NE.AND P0, PT, R12, R17, PT ;  /* 0x000000110c00720c */ /* 0x000fe40003f05270 */
[----:B------:R1:W-:Y:S04]  /*0230*/  STG.E desc[UR6][R8.64], RZ ;  /* 0x000000ff08007986 */ /* 0x0003e8000c101906 */
[----:B------:R1:W-:Y:S04]  /*0240*/  STG.E desc[UR6][R8.64+0x80], RZ ;  /* 0x000080ff08007986 */ /* 0x0003e8000c101906 */
[----:B------:R1:W-:Y:S04]  /*0250*/  STG.E desc[UR6][R8.64+0x100], RZ ;  /* 0x000100ff08007986 */ /* 0x0003e8000c101906 */
[----:B------:R1:W-:Y:S04]  /*0260*/  STG.E desc[UR6][R8.64+0x180], RZ ;  /* 0x000180ff08007986 */ /* 0x0003e8000c101906 */
[----:B------:R1:W-:Y:S04]  /*0270*/  STG.E desc[UR6][R8.64+0x200], RZ ;  /* 0x000200ff08007986 */ /* 0x0003e8000c101906 */
[----:B------:R1:W-:Y:S04]  /*0280*/  STG.E desc[UR6][R8.64+0x280], RZ ;  /* 0x000280ff08007986 */ /* 0x0003e8000c101906 */
[----:B------:R1:W-:Y:S04]  /*0290*/  STG.E desc[UR6][R8.64+0x300], RZ ;  /* 0x000300ff08007986 */ /* 0x0003e8000c101906 */
[----:B------:R1:W-:Y:S01]  /*02a0*/  STG.E desc[UR6][R8.64+0x380], RZ ;  /* 0x000380ff08007986 */ /* 0x0003e2000c101906 */
[----:B------:R-:W-:Y:S05]  /*02b0*/  @P0 BRA `(.L_x_4) ;  /* 0xfffffffc00c80947 */ /* 0x000fea000383ffff */
.L_x_3:
[----:B------:R-:W-:Y:S05]  /*02c0*/  BSYNC.RECONVERGENT B1 ;  /* 0x0000000000017941 */ /* 0x000fea0003800200 */
.L_x_2:
[----:B------:R-:W-:Y:S05]  /*02d0*/  @!P1 BRA `(.L_x_1) ;  /* 0x00000000005c9947 */ /* 0x000fea0003800000 */
[----:B------:R-:W-:Y:S02]  /*02e0*/  ISETP.GE.U32.AND P0, PT, R16, 0x4, PT ;  /* 0x000000041000780c */ /* 0x000fe40003f06070 */
[----:B------:R-:W-:-:S11]  /*02f0*/  LOP3.LUT P1, R15, R15, 0x3, RZ, 0xc0, !PT ;  /* 0x000000030f0f7812 */ /* 0x000fd6000782c0ff */
[----:B-1----:R-:W0:Y:S01]  /*0300*/  @P0 LDC.64 R8, c[0x0][0x398] ;  /* 0x0000e600ff080b82 */ /* 0x002e220000000a00 */
[----:B------:R-:W-:Y:S02]  /*0310*/  @P0 IMAD R11, R3, R5, R14 ;  /* 0x00000005030b0224 */ /* 0x000fe400078e020e */
[----:B------:R-:W-:Y:S02]  /*0320*/  @P0 VIADD R14, R14, 0x80 ;  /* 0x000000800e0e0836 */ /* 0x000fe40000000000 */
[----:B0-----:R-:W-:-:S05]  /*0330*/  @P0 IMAD.WIDE R8, R11, 0x4, R8 ;  /* 0x000000040b080825 */ /* 0x001fca00078e0208 */
[----:B------:R0:W-:Y:S04]  /*0340*/  @P0 STG.E desc[UR6][R8.64], RZ ;  /* 0x000000ff08000986 */ /* 0x0001e8000c101906 */
[----:B------:R0:W-:Y:S04]  /*0350*/  @P0 STG.E desc[UR6][R8.64+0x80], RZ ;  /* 0x000080ff08000986 */ /* 0x0001e8000c101906 */
[----:B------:R0:W-:Y:S04]  /*0360*/  @P0 STG.E desc[UR6][R8.64+0x100], RZ ;  /* 0x000100ff08000986 */ /* 0x0001e8000c101906 */
[----:B------:R0:W-:Y:S01]  /*0370*/  @P0 STG.E desc[UR6][R8.64+0x180], RZ ;  /* 0x000180ff08000986 */ /* 0x0001e2000c101906 */
[----:B------:R-:W-:Y:S05]  /*0380*/  @!P1 BRA `(.L_x_1) ;  /* 0x0000000000309947 */ /* 0x000fea0003800000 */
[----:B------:R-:W-:Y:S02]  /*0390*/  ISETP.NE.AND P1, PT, R15, 0x1, PT ;  /* 0x000000010f00780c */ /* 0x000fe40003f25270 */
[----:B------:R-:W-:-:S11]  /*03a0*/  LOP3.LUT P0, RZ, R13, 0x20, RZ, 0xc0, !PT ;  /* 0x000000200dff7812 */ /* 0x000fd6000780c0ff */
[----:B0-----:R-:W0:Y:S01]  /*03b0*/  @P1 LDC.64 R8, c[0x0][0x398] ;  /* 0x0000e600ff081b82 */ /* 0x001e220000000a00 */
[----:B------:R-:W-:Y:S01]  /*03c0*/  @P1 IMAD R11, R3, R5, R14 ;  /* 0x00000005030b1224 */ /* 0x000fe200078e020e */
[----:B------:R-:W-:-:S05]  /*03d0*/  @P1 IADD3 R14, PT, PT, R14, 0x40, RZ ;  /* 0x000000400e0e1810 */ /* 0x000fca0007ffe0ff */
[----:B------:R-:W-:Y:S01]  /*03e0*/  @!P0 IMAD R15, R3, R5, R14 ;  /* 0x00000005030f8224 */ /* 0x000fe200078e020e */
[----:B------:R-:W1:Y:S01]  /*03f0*/  @!P0 LDC.64 R12, c[0x0][0x398] ;  /* 0x0000e600ff0c8b82 */ /* 0x000e620000000a00 */
[----:B0-----:R-:W-:-:S05]  /*0400*/  @P1 IMAD.WIDE R10, R11, 0x4, R8 ;  /* 0x000000040b0a1825 */ /* 0x001fca00078e0208 */
[----:B------:R2:W-:Y:S01]  /*0410*/  @P1 STG.E desc[UR6][R10.64], RZ ;  /* 0x000000ff0a001986 */ /* 0x0005e2000c101906 */
[----:B-1----:R-:W-:-:S03]  /*0420*/  @!P0 IMAD.WIDE R8, R15, 0x4, R12 ;  /* 0x000000040f088825 */ /* 0x002fc600078e020c */
[----:B------:R2:W-:Y:S04]  /*0430*/  @P1 STG.E desc[UR6][R10.64+0x80], RZ ;  /* 0x000080ff0a001986 */ /* 0x0005e8000c101906 */
[----:B------:R2:W-:Y:S02]  /*0440*/  @!P0 STG.E desc[UR6][R8.64], RZ ;  /* 0x000000ff08008986 */ /* 0x0005e4000c101906 */
.L_x_1:
[----:B------:R-:W-:Y:S05]  /*0450*/  BSYNC.RECONVERGENT B0 ;  /* 0x0000000000007941 */ /* 0x000fea0003800200 */
.L_x_0:
[----:B--2---:R-:W-:Y:S01]  /*0460*/  IMAD.SHL.U32 R11, R5, 0x10, RZ ;  /* 0x00000010050b7824 */ /* 0x004fe200078e00ff */
[----:B------:R-:W-:Y:S04]  /*0470*/  BSSY.RECONVERGENT B0, `(.L_x_5) ;  /* 0x0000041000007945 */ /* 0x000fe80003800200 */
[----:B------:R-:W-:-:S13]  /*0480*/  ISETP.GE.AND P0, PT, R0, R11, PT ;  /* 0x0000000b0000720c */ /* 0x000fda0003f06270 */
[----:B------:R-:W-:Y:S05]  /*0490*/  @P0 BRA `(.L_x_6) ;  /* 0x0000000000f80947 */ /* 0x000fea0003800000 */
[----:B------:R-:W-:Y:S01]  /*04a0*/  IABS R10, R5 ;  /* 0x00000005000a7213 */ /* 0x000fe20000000000 */
[----:B------:R-:W2:Y:S01]  /*04b0*/  S2R R17, SR_CgaCtaId ;  /* 0x0000000000117919 */ /* 0x000ea20000008800 */
[----:B------:R-:W3:Y:S01]  /*04c0*/  LDC R14, c[0x0][0x360] ;  /* 0x0000d800ff0e7b82 */ /* 0x000ee20000000800 */
[----:B------:R-:W-:Y:S01]  /*04d0*/  MOV R16, 0x400 ;  /* 0x0000040000107802 */ /* 0x000fe20000000f00 */
[----:B------:R-:W4:Y:S06]  /*04e0*/  I2F.RP R15, R10 ;  /* 0x0000000a000f7306 */ /* 0x000f2c0000209400 */
[----:B------:R-:W3:Y:S08]  /*04f0*/  LDC R5, c[0x0][0x3a4] ;  /* 0x0000e900ff057b82 */ /* 0x000ef00000000800 */
[----:B------:R-:W3:Y:S01]  /*0500*/  LDC R6, c[0x0][0x3a0] ;  /* 0x0000e800ff067b82 */ /* 0x000ee20000000800 */
[----:B----4-:R-:W4:Y:S07]  /*0510*/  MUFU.RCP R15, R15 ;  /* 0x0000000f000f7308 */ /* 0x010f2e0000001000 */
[----:B01----:R-:W0:Y:S01]  /*0520*/  LDC.64 R8, c[0x0][0x380] ;  /* 0x0000e000ff087b82 */ /* 0x003e220000000a00 */
[----:B----4-:R-:W-:-:S02]  /*0530*/  IADD3 R12, PT, PT, R15, 0xffffffe, RZ ;  /* 0x0ffffffe0f0c7810 */ /* 0x010fc40007ffe0ff */
[----:B--2---:R-:W-:Y:S01]  /*0540*/  LEA R15, R17, R16, 0x18 ;  /* 0x00000010110f7211 */ /* 0x004fe200078ec0ff */
[----:B------:R-:W-:Y:S01]  /*0550*/  IMAD.MOV.U32 R16, RZ, RZ, R0 ;  /* 0x000000ffff107224 */ /* 0x000fe200078e0000 */
[----:B------:R1:W2:Y:S02]  /*0560*/  F2I.FTZ.U32.TRUNC.NTZ R13, R12 ;  /* 0x0000000c000d7305 */ /* 0x0002a4000021f000 */
[----:B-1----:R-:W-:Y:S02]  /*0570*/  HFMA2 R12, -RZ, RZ, 0, 0 ;  /* 0x00000000ff0c7431 */ /* 0x002fe400000001ff */
[----:B--2---:R-:W-:-:S04]  /*0580*/  IMAD.MOV R19, RZ, RZ, -R13 ;  /* 0x000000ffff137224 */ /* 0x004fc800078e0a0d */
[----:B------:R-:W-:-:S04]  /*0590*/  IMAD R19, R19, R10, RZ ;  /* 0x0000000a13137224 */ /* 0x000fc800078e02ff */
[----:B------:R-:W-:-:S07]  /*05a0*/  IMAD.HI.U32 R12, R13, R19, R12 ;  /* 0x000000130d0c7227 */ /* 0x000fce00078e000c */
.L_x_9:
[----:B------:R-:W-:Y:S01]  /*05b0*/  IABS R19, R16 ;  /* 0x0000001000137213 */ /* 0x000fe20000000000 */
[----:B------:R-:W-:Y:S01]  /*05c0*/  BSSY.RECONVERGENT B1, `(.L_x_7) ;  /* 0x0000027000017945 */ /* 0x000fe20003800200 */
[----:B---3--:R-:W-:Y:S02]  /*05d0*/  IABS R17, R5 ;  /* 0x0000000500117213 */ /* 0x008fe40000000000 */
[----:B------:R-:W-:Y:S01]  /*05e0*/  LEA R21, R16, R15, 0x2 ;  /* 0x0000000f10157211 */ /* 0x000fe200078e10ff */
[----:B------:R-:W-:-:S05]  /*05f0*/  IMAD.HI.U32 R13, R12, R19, RZ ;  /* 0x000000130c0d7227 */ /* 0x000fca00078e00ff */
[----:B------:R-:W-:-:S05]  /*0600*/  IADD3 R18, PT, PT, -R13, RZ, RZ ;  /* 0x000000ff0d127210 */ /* 0x000fca0007ffe1ff */
[----:B------:R-:W-:Y:S01]  /*0610*/  IMAD R19, R17, R18, R19 ;  /* 0x0000001211137224 */ /* 0x000fe200078e0213 */
[----:B------:R-:W-:-:S04]  /*0620*/  LOP3.LUT R18, R16, R5, RZ, 0x3c, !PT ;  /* 0x0000000510127212 */ /* 0x000fc800078e3cff */
[----:B------:R-:W-:Y:S02]  /*0630*/  ISETP.GT.U32.AND P1, PT, R10, R19, PT ;  /* 0x000000130a00720c */ /* 0x000fe40003f24070 */
[----:B------:R-:W-:Y:S02]  /*0640*/  ISETP.GE.AND P2, PT, R18, RZ, PT ;  /* 0x000000ff1200720c */ /* 0x000fe40003f46270 */
[----:B------:R-:W-:-:S09]  /*0650*/  LOP3.LUT R18, RZ, R5, RZ, 0x33, !PT ;  /* 0x00000005ff127212 */ /* 0x000fd200078e33ff */
[----:B------:R-:W-:Y:S01]  /*0660*/  @!P1 IMAD.IADD R19, R19, 0x1, -R17 ;  /* 0x0000000113139824 */ /* 0x000fe200078e0a11 */
[----:B------:R-:W-:-:S04]  /*0670*/  @!P1 IADD3 R13, PT, PT, R13, 0x1, RZ ;  /* 0x000000010d0d9810 */ /* 0x000fc80007ffe0ff */
[----:B------:R-:W-:-:S13]  /*0680*/  ISETP.GE.U32.AND P0, PT, R19, R10, PT ;  /* 0x0000000a1300720c */ /* 0x000fda0003f06070 */
[----:B------:R-:W-:Y:S01]  /*0690*/  @P0 VIADD R13, R13, 0x1 ;  /* 0x000000010d0d0836 */ /* 0x000fe20000000000 */
[----:B------:R-:W-:-:S04]  /*06a0*/  ISETP.NE.AND P0, PT, R5, RZ, PT ;  /* 0x000000ff0500720c */ /* 0x000fc80003f05270 */
[----:B------:R-:W-:-:S04]  /*06b0*/  @!P2 IADD3 R13, PT, PT, -R13, RZ, RZ ;  /* 0x000000ff0d0da210 */ /* 0x000fc80007ffe1ff */
[----:B------:R-:W-:-:S05]  /*06c0*/  SEL R20, R18, R13, !P0 ;  /* 0x0000000d12147207 */ /* 0x000fca0004000000 */
[----:B------:R-:W-:Y:S02]  /*06d0*/  IMAD R13, R7, 0x10, R20 ;  /* 0x00000010070d7824 */ /* 0x000fe400078e0214 */
[----:B------:R-:W-:-:S03]  /*06e0*/  IMAD.MOV.U32 R20, RZ, RZ, RZ ;  /* 0x000000ffff147224 */ /* 0x000fc600078e00ff */
[----:B------:R-:W-:-:S13]  /*06f0*/  ISETP.GE.AND P1, PT, R13, R6, PT ;  /* 0x000000060d00720c */ /* 0x000fda0003f26270 */
[----:B------:R-:W-:Y:S05]  /*0700*/  @P1 BRA `(.L_x_8) ;  /* 0x0000000000481947 */ /* 0x000fea0003800000 */
[----:B------:R-:W-:Y:S01]  /*0710*/  ISETP.GE.AND P2, PT, R16, RZ, PT ;  /* 0x000000ff1000720c */ /* 0x000fe20003f46270 */
[----:B------:R-:W-:Y:S01]  /*0720*/  IMAD.IADD R12, R19, 0x1, -R17 ;  /* 0x00000001130c7824 */ /* 0x000fe200078e0a11 */
[----:B------:R-:W-:-:S04]  /*0730*/  MOV R10, R17 ;  /* 0x00000011000a7202 */ /* 0x000fc80000000f00 */
[----:B------:R-:W-:-:S04]  /*0740*/  ISETP.GT.U32.AND P1, PT, R10, R19, PT ;  /* 0x000000130a00720c */ /* 0x000fc80003f24070 */
[----:B------:R-:W-:-:S04]  /*0750*/  SEL R19, R12, R19, !P1 ;  /* 0x000000130c137207 */ /* 0x000fc80004800000 */
[----:B------:R-:W-:-:S04]  /*0760*/  @!P2 IADD3 R19, PT, PT, -R19, RZ, RZ ;  /* 0x000000ff1313a210 */ /* 0x000fc80007ffe1ff */
[----:B------:R-:W-:-:S05]  /*0770*/  SEL R18, R18, R19, !P0 ;  /* 0x0000001312127207 */ /* 0x000fca0004000000 */
[----:B------:R-:W-:-:S04]  /*0780*/  IMAD R19, R13, R5, R18 ;  /* 0x000000050d137224 */ /* 0x000fc800078e0212 */
[----:B0-----:R-:W-:-:S05]  /*0790*/  IMAD.WIDE R18, R19, 0x4, R8 ;  /* 0x0000000413127825 */ /* 0x001fca00078e0208 */
[----:B------:R1:W5:Y:S01]  /*07a0*/  LDG.E R20, desc[UR6][R18.64] ;  /* 0x0000000612147981 */ /* 0x000362000c1e1900 */
[----:B------:R-:W0:Y:S08]  /*07b0*/  I2F.RP R22, R17 ;  /* 0x0000001100167306 */ /* 0x000e300000209400 */
[----:B0-----:R-:W0:Y:S02]  /*07c0*/  MUFU.RCP R22, R22 ;  /* 0x0000001600167308 */ /* 0x001e240000001000 */
[----:B0-----:R-:W-:-:S06]  /*07d0*/  VIADD R13, R22, 0xffffffe ;  /* 0x0ffffffe160d7836 */ /* 0x001fcc0000000000 */
[----:B------:R-:W0:Y:S02]  /*07e0*/  F2I.FTZ.U32.TRUNC.NTZ R13, R13 ;  /* 0x0000000d000d7305 */ /* 0x000e24000021f000 */
[----:B0-----:R-:W-:-:S05]  /*07f0*/  IADD3 R12, PT, PT, RZ, -R13, RZ ;  /* 0x8000000dff0c7210 */ /* 0x001fca0007ffe0ff */
[----:B------:R-:W-:Y:S02]  /*0800*/  IMAD R23, R12, R17, RZ ;  /* 0x000000110c177224 */ /* 0x000fe400078e02ff */
[----:B------:R-:W-:-:S04]  /*0810*/  IMAD.MOV.U32 R12, RZ, RZ, RZ ;  /* 0x000000ffff0c7224 */ /* 0x000fc800078e00ff */
[----:B-1----:R-:W-:-:S07]  /*0820*/  IMAD.HI.U32 R12, R13, R23, R12 ;  /* 0x000000170d0c7227 */ /* 0x002fce00078e000c */
.L_x_8:
[----:B------:R-:W-:Y:S05]  /*0830*/  BSYNC.RECONVERGENT B1 ;  /* 0x0000000000017941 */ /* 0x000fea0003800200 */
.L_x_7:
[----:B-----5:R2:W-:Y:S01]  /*0840*/  STS [R21], R20 ;  /* 0x0000001415007388 */ /* 0x0205e20000000800 */
[----:B------:R-:W-:-:S04]  /*0850*/  IADD3 R16, PT, PT, R14, R16, RZ ;  /* 0x000000100e107210 */ /* 0x000fc80007ffe0ff */
[----:B------:R-:W-:-:S13]  /*0860*/  ISETP.GE.AND P0, PT, R16, R11, PT ;  /* 0x0000000b1000720c */ /* 0x000fda0003f06270 */
[----:B--2---:R-:W-:Y:S05]  /*0870*/  @!P0 BRA `(.L_x_9) ;  /* 0xfffffffc004c8947 */ /* 0x004fea000383ffff */
.L_x_6:
[----:B------:R-:W-:Y:S05]  /*0880*/  BSYNC.RECONVERGENT B0 ;  /* 0x0000000000007941 */ /* 0x000fea0003800200 */
.L_x_5:
[----:B------:R-:W-:Y:S01]  /*0890*/  BAR.SYNC.DEFER_BLOCKING 0x0 ;  /* 0x0000000000007b1d */ /* 0x000fe20000010000 */
[----:B------:R-:W-:Y:S01]  /*08a0*/  ISETP.GE.AND P0, PT, R6, 0x1, PT ;  /* 0x000000010600780c */ /* 0x000fe20003f06270 */
[----:B------:R-:W-:-:S04]  /*08b0*/  IMAD.MOV.U32 R27, RZ, RZ, RZ ;  /* 0x000000ffff1b7224 */ /* 0x000fc800078e00ff */
[----:B------:R-:W2:Y:S01]  /*08c0*/  LDCU UR11, c[0x0][0x3a0] ;  /* 0x00007400ff0b77ac */ /* 0x000ea20008000800 */
[----:B------:R-:W-:Y:S07]  /*08d0*/  BSSY.RECONVERGENT B0, `(.L_x_10) ;  /* 0x0000298000007945 */ /* 0x000fee0003800200 */
[----:B------:R-:W-:Y:S05]  /*08e0*/  @!P0 BRA `(.L_x_11) ;  /* 0x0000002800588947 */ /* 0x000fea0003800000 */
[----:B------:R-:W3:Y:S01]  /*08f0*/  LDCU.64 UR8, c[0x0][0x398] ;  /* 0x00007300ff0877ac */ /* 0x000ee20008000a00 */
[----:B------:R-:W4:Y:S01]  /*0900*/  S2UR UR5, SR_CgaCtaId ;  /* 0x00000000000579c3 */ /* 0x000f220000008800 */
[----:B------:R-:W-:Y:S01]  /*0910*/  IMAD R7, R3, R5, RZ ;  /* 0x0000000503077224 */ /* 0x000fe200078e02ff */
[----:B------:R-:W-:Y:S01]  /*0920*/  LOP3.LUT R10, RZ, R4, RZ, 0x33, !PT ;  /* 0x00000004ff0a7212 */ /* 0x000fe200078e33ff */
[----:B------:R-:W5:Y:S01]  /*0930*/  LDCU UR10, c[0x0][0x3a0] ;  /* 0x00007400ff0a77ac */ /* 0x000f620008000800 */
[----:B01----:R-:W-:Y:S01]  /*0940*/  HFMA2 R8, -RZ, RZ, 0, 0 ;  /* 0x00000000ff087431 */ /* 0x003fe200000001ff */
[----:B------:R-:W-:Y:S01]  /*0950*/  MOV R30, RZ ;  /* 0x000000ff001e7202 */ /* 0x000fe20000000f00 */
[----:B------:R-:W-:Y:S01]  /*0960*/  IMAD.MOV.U32 R29, RZ, RZ, -0x1f528714 ;  /* 0xe0ad78ecff1d7424 */ /* 0x000fe200078e00ff */
[----:B------:R-:W-:Y:S01]  /*0970*/  IADD3 R6, P0, PT, R4, R7, RZ ;  /* 0x0000000704067210 */ /* 0x000fe20007f1e0ff */
[----:B------:R-:W0:Y:S01]  /*0980*/  LDC.64 R18, c[0x0][0x398] ;  /* 0x0000e600ff127b82 */ /* 0x000e220000000a00 */
[----:B------:R-:W-:Y:S01]  /*0990*/  UMOV UR4, 0x400 ;  /* 0x0000040000047882 */ /* 0x000fe20000000000 */
[----:B------:R-:W-:Y:S01]  /*09a0*/  IMAD.IADD R10, R10, 0x1, R5 ;  /* 0x000000010a0a7824 */ /* 0x000fe200078e0205 */
[----:B------:R-:W-:-:S02]  /*09b0*/  LEA.HI.X.SX32 R11, R7, RZ, 0x1, P0 ;  /* 0x000000ff070b7211 */ /* 0x000fc400000f0eff */
[----:B------:R-:W-:Y:S02]  /*09c0*/  IADD3 R9, PT, PT, R4, R7, RZ ;  /* 0x0000000704097210 */ /* 0x000fe40007ffe0ff */
[----:B------:R-:W-:Y:S02]  /*09d0*/  LEA.HI R15, R10, 0x1, RZ, 0x1b ;  /* 0x000000010a0f7811 */ /* 0x000fe400078fd8ff */
[C---:B---3--:R-:W-:Y:S02]  /*09e0*/  LEA R16, P0, R6.reuse, UR8, 0x2 ;  /* 0x0000000806107c11 */ /* 0x048fe4000f8010ff */
[C---:B------:R-:W-:Y:S02]  /*09f0*/  LOP3.LUT R14, R15.reuse, 0x3, RZ, 0xc0, !PT ;  /* 0x000000030f0e7812 */ /* 0x040fe400078ec0ff */
[----:B------:R-:W-:Y:S01]  /*0a00*/  LEA.HI.X R17, R6, UR9, R11, 0x2, P0 ;  /* 0x0000000906117c11 */ /* 0x000fe200080f140b */
[----:B------:R-:W-:Y:S01]  /*0a10*/  IMAD R11, R2, R5, R4 ;  /* 0x00000005020b7224 */ /* 0x000fe200078e0204 */
[----:B------:R-:W1:Y:S01]  /*0a20*/  LDC R6, c[0x0][0x360] ;  /* 0x0000d800ff067b82 */ /* 0x000e620000000800 */
[----:B----4-:R-:W-:Y:S01]  /*0a30*/  ULEA UR4, UR5, UR4, 0x18 ;  /* 0x0000000405047291 */ /* 0x010fe2000f8ec0ff */
[----:B------:R-:W-:-:S05]  /*0a40*/  LOP3.LUT R15, R15, 0xffffff8, RZ, 0xc0, !PT ;  /* 0x0ffffff80f0f7812 */ /* 0x000fca00078ec0ff */
[----:B------:R-:W-:Y:S02]  /*0a50*/  LEA R13, R11, UR4, 0x2 ;  /* 0x000000040b0d7c11 */ /* 0x000fe4000f8e10ff */
[----:B------:R-:W-:Y:S01]  /*0a60*/  LEA R12, R5, UR4, 0x6 ;  /* 0x00000004050c7c11 */ /* 0x000fe2000f8e30ff */
[----:B0-----:R-:W-:Y:S01]  /*0a70*/  IMAD.WIDE R18, R9, 0x4, R18 ;  /* 0x0000000409127825 */ /* 0x001fe200078e0212 */
[----:B-----5:R-:W-:Y:S02]  /*0a80*/  MOV R11, UR10 ;  /* 0x0000000a000b7c02 */ /* 0x020fe40008000f00 */
[C---:B------:R-:W-:Y:S01]  /*0a90*/  LEA R24, R5.reuse, R12, 0x7 ;  /* 0x0000000c05187211 */ /* 0x040fe200078e38ff */
[----:B------:R-:W-:Y:S02]  /*0aa0*/  IMAD.SHL.U32 R9, R5, 0x20, RZ ;  /* 0x0000002005097824 */ /* 0x000fe400078e00ff */
[----:B------:R-:W-:-:S07]  /*0ab0*/  VIADD R13, R13, 0x200 ;  /* 0x000002000d0d7836 */ /* 0x000fce0000000000 */
.L_x_54:
[----:B------:R-:W0:Y:S01]  /*0ac0*/  LDCU UR4, c[0x0][0x3a0] ;  /* 0x00007400ff0477ac */ /* 0x000e220008000800 */
[----:B------:R-:W-:Y:S01]  /*0ad0*/  ISETP.GE.AND P0, PT, R0, R9, PT ;  /* 0x000000090000720c */ /* 0x000fe20003f06270 */
[----:B------:R-:W-:Y:S01]  /*0ae0*/  BSSY.RECONVERGENT B1, `(.L_x_12) ;  /* 0x0000049000017945 */ /* 0x000fe20003800200 */
[----:B------:R-:W-:-:S04]  /*0af0*/  VIMNMX R25, PT, PT, R11, 0x20, PT ;  /* 0x000000200b197848 */ /* 0x000fc80003fe0100 */
[----:B------:R-:W-:Y:S02]  /*0b00*/  VIMNMX R25, PT, PT, R25, 0x1, !PT ;  /* 0x0000000119197848 */ /* 0x000fe40007fe0100 */
[----:B0-----:R-:W-:-:S05]  /*0b10*/  IADD3 R28, PT, PT, -R8, UR4, RZ ;  /* 0x00000004081c7c10 */ /* 0x001fca000fffe1ff */
[----:B---34-:R-:W-:Y:S05]  /*0b20*/  @P0 BRA `(.L_x_13) ;  /* 0x0000000400100947 */ /* 0x018fea0003800000 */
[----:B------:R-:W0:Y:S02]  /*0b30*/  LDC R5, c[0x0][0x3a4] ;  /* 0x0000e900ff057b82 */ /* 0x000e240000000800 */
[----:B0-----:R-:W-:Y:S01]  /*0b40*/  IABS R31, R5 ;  /* 0x00000005001f7213 */ /* 0x001fe20000000000 */
[----:B------:R-:W-:-:S03]  /*0b50*/  IMAD.MOV.U32 R5, RZ, RZ, R0 ;  /* 0x000000ffff057224 */ /* 0x000fc600078e0000 */
[----:B------:R-:W0:Y:S08]  /*0b60*/  I2F.RP R22, R31 ;  /* 0x0000001f00167306 */ /* 0x000e300000209400 */
[----:B0-----:R-:W0:Y:S02]  /*0b70*/  MUFU.RCP R22, R22 ;  /* 0x0000001600167308 */ /* 0x001e240000001000 */
[----:B0-----:R-:W-:-:S06]  /*0b80*/  VIADD R20, R22, 0xffffffe ;  /* 0x0ffffffe16147836 */ /* 0x001fcc0000000000 */
[----:B------:R0:W3:Y:S02]  /*0b90*/  F2I.FTZ.U32.TRUNC.NTZ R21, R20 ;  /* 0x0000001400157305 */ /* 0x0000e4000021f000 */
[----:B0-----:R-:W-:Y:S01]  /*0ba0*/  HFMA2 R20, -RZ, RZ, 0, 0 ;  /* 0x00000000ff147431 */ /* 0x001fe200000001ff */
[----:B---3--:R-:W-:-:S05]  /*0bb0*/  IADD3 R26, PT, PT, RZ, -R21, RZ ;  /* 0x80000015ff1a7210 */ /* 0x008fca0007ffe0ff */
[----:B------:R-:W-:-:S04]  /*0bc0*/  IMAD R23, R26, R31, RZ ;  /* 0x0000001f1a177224 */ /* 0x000fc800078e02ff */
[----:B------:R-:W-:-:S07]  /*0bd0*/  IMAD.HI.U32 R21, R21, R23, R20 ;  /* 0x0000001715157227 */ /* 0x000fce00078e0014 */
.L_x_17:
[----:B0-----:R-:W0:Y:S01]  /*0be0*/  LDC R20, c[0x0][0x3a4] ;  /* 0x0000e900ff147b82 */ /* 0x001e220000000800 */
[----:B------:R-:W-:Y:S01]  /*0bf0*/  IABS R26, R5 ;  /* 0x00000005001a7213 */ /* 0x000fe20000000000 */
[----:B------:R-:W-:Y:S04]  /*0c00*/  BSSY.RECONVERGENT B2, `(.L_x_14) ;  /* 0x0000031000027945 */ /* 0x000fe80003800200 */
[----:B--2---:R-:W-:-:S04]  /*0c10*/  IMAD.HI.U32 R22, R21, R26, RZ ;  /* 0x0000001a15167227 */ /* 0x004fc800078e00ff */
[----:B------:R-:W-:Y:S01]  /*0c20*/  IMAD.MOV R23, RZ, RZ, -R22 ;  /* 0x000000ffff177224 */ /* 0x000fe200078e0a16 */
[-C--:B0-----:R-:W-:Y:S02]  /*0c30*/  IABS R32, R20.reuse ;  /* 0x0000001400207213 */ /* 0x081fe40000000000 */
[----:B------:R-:W-:-:S03]  /*0c40*/  LOP3.LUT R27, RZ, R20, RZ, 0x33, !PT ;  /* 0x00000014ff1b7212 */ /* 0x000fc600078e33ff */
[----:B------:R-:W-:Y:S01]  /*0c50*/  IMAD R26, R32, R23, R26 ;  /* 0x00000017201a7224 */ /* 0x000fe200078e021a */
[----:B------:R-:W-:-:S04]  /*0c60*/  LOP3.LUT R23, R5, R20, RZ, 0x3c, !PT ;  /* 0x0000001405177212 */ /* 0x000fc800078e3cff */
[----:B------:R-:W-:Y:S02]  /*0c70*/  ISETP.GT.U32.AND P1, PT, R31, R26, PT ;  /* 0x0000001a1f00720c */ /* 0x000fe40003f24070 */
[----:B------:R-:W-:-:S11]  /*0c80*/  ISETP.GE.AND P2, PT, R23, RZ, PT ;  /* 0x000000ff1700720c */ /* 0x000fd60003f46270 */
[----:B------:R-:W-:Y:S01]  /*0c90*/  @!P1 IADD3 R26, PT, PT, R26, -R32, RZ ;  /* 0x800000201a1a9210 */ /* 0x000fe20007ffe0ff */
[----:B------:R-:W-:Y:S01]  /*0ca0*/  @!P1 VIADD R22, R22, 0x1 ;  /* 0x0000000116169836 */ /* 0x000fe20000000000 */
[----:B------:R-:W-:Y:S02]  /*0cb0*/  ISETP.NE.AND P1, PT, R20, RZ, PT ;  /* 0x000000ff1400720c */ /* 0x000fe40003f25270 */
[----:B------:R-:W-:-:S13]  /*0cc0*/  ISETP.GE.U32.AND P0, PT, R26, R31, PT ;  /* 0x0000001f1a00720c */ /* 0x000fda0003f06070 */
[----:B------:R-:W-:-:S05]  /*0cd0*/  @P0 IADD3 R22, PT, PT, R22, 0x1, RZ ;  /* 0x0000000116160810 */ /* 0x000fca0007ffe0ff */
[----:B------:R-:W-:-:S05]  /*0ce0*/  @!P2 IMAD.MOV R22, RZ, RZ, -R22 ;  /* 0x000000ffff16a224 */ /* 0x000fca00078e0a16 */
[----:B------:R-:W-:Y:S02]  /*0cf0*/  SEL R23, R27, R22, !P1 ;  /* 0x000000161b177207 */ /* 0x000fe40004800000 */
[----:B------:R-:W-:Y:S02]  /*0d00*/  VIMNMX R22, PT, PT, R28, 0x20, PT ;  /* 0x000000201c167848 */ /* 0x000fe40003fe0100 */
[----:B------:R-:W-:-:S04]  /*0d10*/  IADD3 R33, PT, PT, R23, R8, RZ ;  /* 0x0000000817217210 */ /* 0x000fc80007ffe0ff */
[----:B--2---:R-:W-:-:S04]  /*0d20*/  ISETP.GE.AND P0, PT, R33, UR11, PT ;  /* 0x0000000b21007c0c */ /* 0x004fc8000bf06270 */
[----:B------:R-:W-:-:S13]  /*0d30*/  ISETP.GE.OR P0, PT, R23, R22, P0 ;  /* 0x000000161700720c */ /* 0x000fda0000706670 */
[----:B------:R-:W-:Y:S05]  /*0d40*/  @P0 BRA `(.L_x_15) ;  /* 0x0000000000640947 */ /* 0x000fea0003800000 */
[----:B------:R-:W-:Y:S01]  /*0d50*/  IMAD.MOV.U32 R31, RZ, RZ, R32 ;  /* 0x000000ffff1f7224 */ /* 0x000fe200078e0020 */
[----:B------:R-:W-:Y:S01]  /*0d60*/  ISETP.GE.AND P2, PT, R5, RZ, PT ;  /* 0x000000ff0500720c */ /* 0x000fe20003f46270 */
[----:B------:R-:W0:Y:S01]  /*0d70*/  LDC.64 R22, c[0x0][0x388] ;  /* 0x0000e200ff167b82 */ /* 0x000e220000000a00 */
[----:B------:R-:W-:Y:S02]  /*0d80*/  IADD3 R21, PT, PT, R26, -R32, RZ ;  /* 0x800000201a157210 */ /* 0x000fe40007ffe0ff */
[----:B------:R-:W-:-:S04]  /*0d90*/  ISETP.GT.U32.AND P0, PT, R31, R26, PT ;  /* 0x0000001a1f00720c */ /* 0x000fc80003f04070 */
[----:B------:R-:W-:-:S05]  /*0da0*/  SEL R26, R21, R26, !P0 ;  /* 0x0000001a151a7207 */ /* 0x000fca0004000000 */
[----:B------:R-:W-:-:S05]  /*0db0*/  @!P2 IMAD.MOV R26, RZ, RZ, -R26 ;  /* 0x000000ffff1aa224 */ /* 0x000fca00078e0a1a */
[----:B------:R-:W-:-:S05]  /*0dc0*/  SEL R26, R27, R26, !P1 ;  /* 0x0000001a1b1a7207 */ /* 0x000fca0004800000 */
[----:B------:R-:W-:Y:S02]  /*0dd0*/  IMAD R27, R33, R20, R26 ;  /* 0x00000014211b7224 */ /* 0x000fe400078e021a */
[----:B------:R-:W2:Y:S02]  /*0de0*/  LDC.64 R20, c[0x0][0x390] ;  /* 0x0000e400ff147b82 */ /* 0x000ea40000000a00 */
[----:B0-----:R-:W-:-:S06]  /*0df0*/  IMAD.WIDE R22, R27, 0x4, R22 ;  /* 0x000000041b167825 */ /* 0x001fcc00078e0216 */
[----:B------:R0:W3:Y:S01]  /*0e00*/  LDG.E R22, desc[UR6][R22.64] ;  /* 0x0000000616167981 */ /* 0x0000e2000c1e1900 */
[----:B--2---:R-:W-:-:S06]  /*0e10*/  IMAD.WIDE R26, R27, 0x4, R20 ;  /* 0x000000041b1a7825 */ /* 0x004fcc00078e0214 */
[----:B------:R2:W5:Y:S01]  /*0e20*/  LDG.E R26, desc[UR6][R26.64] ;  /* 0x000000061a1a7981 */ /* 0x000562000c1e1900 */
[----:B------:R-:W4:Y:S01]  /*0e30*/  I2F.RP R34, R32 ;  /* 0x0000002000227306 */ /* 0x000f220000209400 */
[----:B------:R-:W-:-:S07]  /*0e40*/  IMAD R33, R5, 0x4, R12 ;  /* 0x0000000405217824 */ /* 0x000fce00078e020c */
[----:B----4-:R-:W4:Y:S02]  /*0e50*/  MUFU.RCP R34, R34 ;  /* 0x0000002200227308 */ /* 0x010f240000001000 */
[----:B----4-:R-:W-:-:S06]  /*0e60*/  IADD3 R20, PT, PT, R34, 0xffffffe, RZ ;  /* 0x0ffffffe22147810 */ /* 0x010fcc0007ffe0ff */
[----:B------:R4:W1:Y:S02]  /*0e70*/  F2I.FTZ.U32.TRUNC.NTZ R21, R20 ;  /* 0x0000001400157305 */ /* 0x000864000021f000 */
[----:B----4-:R-:W-:Y:S01]  /*0e80*/  IMAD.MOV.U32 R20, RZ, RZ, RZ ;  /* 0x000000ffff147224 */ /* 0x010fe200078e00ff */
[----:B-1----:R-:W-:-:S05]  /*0e90*/  IADD3 R35, PT, PT, RZ, -R21, RZ ;  /* 0x80000015ff237210 */ /* 0x002fca0007ffe0ff */
[----:B0-----:R-:W-:-:S04]  /*0ea0*/  IMAD R23, R35, R32, RZ ;  /* 0x0000002023177224 */ /* 0x001fc800078e02ff */
[----:B------:R-:W-:Y:S01]  /*0eb0*/  IMAD.HI.U32 R21, R21, R23, R20 ;  /* 0x0000001715157227 */ /* 0x000fe200078e0014 */
[----:B---3--:R2:W-:Y:S01]  /*0ec0*/  STS [R33], R22 ;  /* 0x0000001621007388 */ /* 0x0085e20000000800 */
[----:B------:R-:W-:Y:S05]  /*0ed0*/  BRA `(.L_x_16) ;  /* 0x00000000000c7947 */ /* 0x000fea0003800000 */
.L_x_15:
[----:B------:R-:W-:Y:S01]  /*0ee0*/  LEA R20, R5, R12, 0x2 ;  /* 0x0000000c05147211 */ /* 0x000fe200078e10ff */
[----:B------:R-:W-:-:S04]  /*0ef0*/  IMAD.MOV.U32 R26, RZ, RZ, RZ ;  /* 0x000000ffff1a7224 */ /* 0x000fc800078e00ff */
[----:B------:R0:W-:Y:S03]  /*0f00*/  STS [R20], RZ ;  /* 0x000000ff14007388 */ /* 0x0001e60000000800 */
.L_x_16:
[----:B------:R-:W-:Y:S05]  /*0f10*/  BSYNC.RECONVERGENT B2 ;  /* 0x0000000000027941 */ /* 0x000fea0003800200 */
.L_x_14:
[----:B------:R-:W-:Y:S01]  /*0f20*/  LEA R23, R5, R24, 0x2 ;  /* 0x0000001805177211 */ /* 0x000fe200078e10ff */
[----:B-1----:R-:W-:-:S04]  /*0f30*/  IMAD.IADD R5, R6, 0x1, R5 ;  /* 0x0000000106057824 */ /* 0x002fc800078e0205 */
[----:B-----5:R3:W-:Y:S01]  /*0f40*/  STS [R23], R26 ;  /* 0x0000001a17007388 */ /* 0x0207e20000000800 */
[----:B------:R-:W-:-:S13]  /*0f50*/  ISETP.GE.AND P0, PT, R5, R9, PT ;  /* 0x000000090500720c */ /* 0x000fda0003f06270 */
[----:B---3--:R-:W-:Y:S05]  /*0f60*/  @!P0 BRA `(.L_x_17) ;  /* 0xfffffffc001c8947 */ /* 0x008fea000383ffff */
.L_x_13:
[----:B--2---:R-:W-:Y:S05]  /*0f70*/  BSYNC.RECONVERGENT B1 ;  /* 0x0000000000017941 */ /* 0x004fea0003800200 */
.L_x_12:
[----:B------:R-:W-:Y:S01]  /*0f80*/  BAR.SYNC.DEFER_BLOCKING 0x0 ;  /* 0x0000000000007b1d */ /* 0x000fe20000010000 */
[----:B------:R-:W-:Y:S02]  /*0f90*/  ISETP.GE.AND P0, PT, R28, 0x1, PT ;  /* 0x000000011c00780c */ /* 0x000fe40003f06270 */
[----:B------:R-:W-:-:S11]  /*0fa0*/  MOV R5, 0xe0ad78ec ;  /* 0xe0ad78ec00057802 */ /* 0x000fd60000000f00 */
[----:B------:R-:W-:Y:S05]  /*0fb0*/  @!P0 BRA `(.L_x_18) ;  /* 0x0000000800148947 */ /* 0x000fea0003800000 */
[----:B------:R-:W-:Y:S02]  /*0fc0*/  HFMA2 R5, -RZ, RZ, 0, 0 ;  /* 0x00000000ff057431 */ /* 0x000fe400000001ff */
[----:B0-----:R-:W-:-:S07]  /*0fd0*/  IMAD.MOV.U32 R20, RZ, RZ, -0x1f528714 ;  /* 0xe0ad78ecff147424 */ /* 0x001fce00078e00ff */
.L_x_28:
[----:B------:R-:W0:Y:S01]  /*0fe0*/  LDC R21, c[0x0][0x3a4] ;  /* 0x0000e900ff157b82 */ /* 0x000e220000000800 */
[----:B------:R-:W-:Y:S01]  /*0ff0*/  BSSY.RECONVERGENT B1, `(.L_x_19) ;  /* 0x0000070000017945 */ /* 0x000fe20003800200 */
[----:B------:R-:W-:Y:S01]  /*1000*/  IMAD.MOV.U32 R31, RZ, RZ, RZ ;  /* 0x000000ffff1f7224 */ /* 0x000fe200078e00ff */
[----:B0-----:R-:W-:-:S13]  /*1010*/  ISETP.GE.AND P0, PT, R4, R21, PT ;  /* 0x000000150400720c */ /* 0x001fda0003f06270 */
[----:B------:R-:W-:Y:S05]  /*1020*/  @P0 BRA `(.L_x_20) ;  /* 0x0000000400b00947 */ /* 0x000fea0003800000 */
[----:B------:R-:W-:Y:S01]  /*1030*/  ISETP.GE.U32.AND P0, PT, R10, 0xe0, PT ;  /* 0x000000e00a00780c */ /* 0x000fe20003f06070 */
[----:B------:R-:W-:Y:S01]  /*1040*/  BSSY.RECONVERGENT B2, `(.L_x_21) ;  /* 0x000002b000027945 */ /* 0x000fe20003800200 */
[----:B------:R-:W-:Y:S01]  /*1050*/  MOV R31, RZ ;  /* 0x000000ff001f7202 */ /* 0x000fe20000000f00 */
[----:B------:R-:W-:-:S10]  /*1060*/  IMAD.MOV.U32 R22, RZ, RZ, R4 ;  /* 0x000000ffff167224 */ /* 0x000fd400078e0004 */
[----:B------:R-:W-:Y:S05]  /*1070*/  @!P0 BRA `(.L_x_22) ;  /* 0x00000000009c8947 */ /* 0x000fea0003800000 */
[----:B------:R-:W-:Y:S01]  /*1080*/  LEA.HI R22, R10, 0x1, RZ, 0x1b ;  /* 0x000000010a167811 */ /* 0x000fe200078fd8ff */
[----:B------:R-:W-:Y:S01]  /*1090*/  IMAD R27, R5, R21, R4 ;  /* 0x00000015051b7224 */ /* 0x000fe200078e0204 */
[----:B------:R-:W-:Y:S01]  /*10a0*/  IADD3 R32, PT, PT, R12, 0x200, RZ ;  /* 0x000002000c207810 */ /* 0x000fe20007ffe0ff */
[----:B------:R-:W-:Y:S01]  /*10b0*/  IMAD.MOV.U32 R31, RZ, RZ, RZ ;  /* 0x000000ffff1f7224 */ /* 0x000fe200078e00ff */
[----:B------:R-:W-:Y:S01]  /*10c0*/  LOP3.LUT R26, R22, 0xffffff8, RZ, 0xc0, !PT ;  /* 0x0ffffff8161a7812 */ /* 0x000fe200078ec0ff */
[----:B------:R-:W-:Y:S01]  /*10d0*/  IMAD.MOV.U32 R23, RZ, RZ, R13 ;  /* 0x000000ffff177224 */ /* 0x000fe200078e000d */
[----:B------:R-:W-:Y:S02]  /*10e0*/  LEA R27, R27, R32, 0x2 ;  /* 0x000000201b1b7211 */ /* 0x000fe400078e10ff */
[----:B------:R-:W-:Y:S01]  /*10f0*/  MOV R22, R4 ;  /* 0x0000000400167202 */ /* 0x000fe20000000f00 */
[----:B------:R-:W-:-:S07]  /*1100*/  IMAD.MOV R26, RZ, RZ, -R26 ;  /* 0x000000ffff1a7224 */ /* 0x000fce00078e0a1a */
.L_x_23:
[----:B------:R-:W-:Y:S01]  /*1110*/  LDS R32, [R23+-0x200] ;  /* 0xfffe000017207984 */ /* 0x000fe20000000800 */
[----:B------:R-:W-:Y:S01]  /*1120*/  IADD3 R26, PT, PT, R26, 0x8, RZ ;  /* 0x000000081a1a7810 */ /* 0x000fe20007ffe0ff */
[----:B------:R-:W-:Y:S02]  /*1130*/  VIADD R22, R22, 0x100 ;  /* 0x0000010016167836 */ /* 0x000fe40000000000 */
[----:B------:R-:W0:Y:S01]  /*1140*/  LDS R33, [R27+-0x200] ;  /* 0xfffe00001b217984 */ /* 0x000e220000000800 */
[----:B------:R-:W-:Y:S01]  /*1150*/  ISETP.NE.AND P0, PT, R26, RZ, PT ;  /* 0x000000ff1a00720c */ /* 0x000fe20003f05270 */
[----:B0-----:R-:W-:Y:S02]  /*1160*/  FFMA R32, R32, R33, R31 ;  /* 0x0000002120207223 */ /* 0x001fe4000000001f */
[----:B------:R-:W-:Y:S04]  /*1170*/  LDS R31, [R23+-0x180] ;  /* 0xfffe8000171f7984 */ /* 0x000fe80000000800 */
[----:B------:R-:W0:Y:S02]  /*1180*/  LDS R33, [R27+-0x180] ;  /* 0xfffe80001b217984 */ /* 0x000e240000000800 */
[----:B0-----:R-:W-:-:S02]  /*1190*/  FFMA R31, R31, R33, R32 ;  /* 0x000000211f1f7223 */ /* 0x001fc40000000020 */
[----:B------:R-:W-:Y:S04]  /*11a0*/  LDS R32, [R23+-0x100] ;  /* 0xffff000017207984 */ /* 0x000fe80000000800 */
[----:B------:R-:W0:Y:S02]  /*11b0*/  LDS R33, [R27+-0x100] ;  /* 0xffff00001b217984 */ /* 0x000e240000000800 */
[----:B0-----:R-:W-:Y:S02]  /*11c0*/  FFMA R31, R32, R33, R31 ;  /* 0x00000021201f7223 */ /* 0x001fe4000000001f */
[----:B------:R-:W-:Y:S04]  /*11d0*/  LDS R32, [R23+-0x80] ;  /* 0xffff800017207984 */ /* 0x000fe80000000800 */
[----:B------:R-:W0:Y:S02]  /*11e0*/  LDS R33, [R27+-0x80] ;  /* 0xffff80001b217984 */ /* 0x000e240000000800 */
[----:B0-----:R-:W-:-:S02]  /*11f0*/  FFMA R31, R32, R33, R31 ;  /* 0x00000021201f7223 */ /* 0x001fc4000000001f */
[----:B------:R-:W-:Y:S04]  /*1200*/  LDS R32, [R23] ;  /* 0x0000000017207984 */ /* 0x000fe80000000800 */
[----:B------:R-:W0:Y:S02]  /*1210*/  LDS R33, [R27] ;  /* 0x000000001b217984 */ /* 0x000e240000000800 */
[----:B0-----:R-:W-:Y:S02]  /*1220*/  FFMA R31, R32, R33, R31 ;  /* 0x00000021201f7223 */ /* 0x001fe4000000001f */
[----:B------:R-:W-:Y:S04]  /*1230*/  LDS R32, [R23+0x80] ;  /* 0x0000800017207984 */ /* 0x000fe80000000800 */
[----:B------:R-:W0:Y:S02]  /*1240*/  LDS R33, [R27+0x80] ;  /* 0x000080001b217984 */ /* 0x000e240000000800 */
[----:B0-----:R-:W-:-:S02]  /*1250*/  FFMA R31, R32, R33, R31 ;  /* 0x00000021201f7223 */ /* 0x001fc4000000001f */
[----:B------:R-:W-:Y:S04]  /*1260*/  LDS R32, [R23+0x100] ;  /* 0x0001000017207984 */ /* 0x000fe80000000800 */
[----:B------:R-:W0:Y:S02]  /*1270*/  LDS R33, [R27+0x100] ;  /* 0x000100001b217984 */ /* 0x000e240000000800 */
[----:B0-----:R-:W-:Y:S02]  /*1280*/  FFMA R31, R32, R33, R31 ;  /* 0x00000021201f7223 */ /* 0x001fe4000000001f */
[----:B------:R0:W-:Y:S04]  /*1290*/  LDS R32, [R23+0x180] ;  /* 0x0001800017207984 */ /* 0x0001e80000000800 */
[----:B------:R2:W3:Y:S01]  /*12a0*/  LDS R33, [R27+0x180] ;  /* 0x000180001b217984 */ /* 0x0004e20000000800 */
[----:B0-----:R-:W-:Y:S01]  /*12b0*/  IADD3 R23, PT, PT, R23, 0x400, RZ ;  /* 0x0000040017177810 */ /* 0x001fe20007ffe0ff */
[----:B--2---:R-:W-:-:S02]  /*12c0*/  VIADD R27, R27, 0x400 ;  /* 0x000004001b1b7836 */ /* 0x004fc40000000000 */
[----:B---3--:R-:W-:Y:S01]  /*12d0*/  FFMA R31, R32, R33, R31 ;  /* 0x00000021201f7223 */ /* 0x008fe2000000001f */
[----:B------:R-:W-:Y:S06]  /*12e0*/  @P0 BRA `(.L_x_23) ;  /* 0xfffffffc00880947 */ /* 0x000fec000383ffff */
.L_x_22:
[----:B------:R-:W-:Y:S05]  /*12f0*/  BSYNC.RECONVERGENT B2 ;  /* 0x0000000000027941 */ /* 0x000fea0003800200 */
.L_x_21:
[----:B------:R-:W-:-:S04]  /*1300*/  LEA.HI R23, R10, 0x1, RZ, 0x1b ;  /* 0x000000010a177811 */ /* 0x000fc800078fd8ff */
[----:B------:R-:W-:-:S04]  /*1310*/  LOP3.LUT R23, R23, 0x7, RZ, 0xc0, !PT ;  /* 0x0000000717177812 */ /* 0x000fc800078ec0ff */
[----:B------:R-:W-:-:S13]  /*1320*/  ISETP.NE.AND P0, PT, R23, RZ, PT ;  /* 0x000000ff1700720c */ /* 0x000fda0003f05270 */
[----:B------:R-:W-:Y:S05]  /*1330*/  @!P0 BRA `(.L_x_20) ;  /* 0x0000000000ec8947 */ /* 0x000fea0003800000 */
[----:B------:R-:W-:Y:S01]  /*1340*/  IADD3 R23, PT, PT, R23, -0x1, RZ ;  /* 0xffffffff17177810 */ /* 0x000fe20007ffe0ff */
[----:B------:R-:W-:Y:S01]  /*1350*/  BSSY.RECONVERGENT B2, `(.L_x_24) ;  /* 0x0000018000027945 */ /* 0x000fe20003800200 */
[----:B------:R-:W-:Y:S02]  /*1360*/  ISETP.NE.AND P1, PT, R14, RZ, PT ;  /* 0x000000ff0e00720c */ /* 0x000fe40003f25270 */
[----:B------:R-:W-:-:S13]  /*1370*/  ISETP.GE.U32.AND P0, PT, R23, 0x3, PT ;  /* 0x000000031700780c */ /* 0x000fda0003f06070 */
[----:B------:R-:W-:Y:S05]  /*1380*/  @!P0 BRA `(.L_x_25) ;  /* 0x0000000000508947 */ /* 0x000fea0003800000 */
[----:B------:R-:W0:Y:S01]  /*1390*/  S2UR UR5, SR_CgaCtaId ;  /* 0x00000000000579c3 */ /* 0x000e220000008800 */
[----:B------:R-:W-:Y:S01]  /*13a0*/  UMOV UR4, 0x400 ;  /* 0x0000040000047882 */ /* 0x000fe20000000000 */
[-CC-:B------:R-:W-:Y:S02]  /*13b0*/  IMAD R26, R2, R21.reuse, R22.reuse ;  /* 0x00000015021a7224 */ /* 0x180fe400078e0216 */
[----:B------:R-:W-:Y:S01]  /*13c0*/  IMAD R23, R5, R21, R22 ;  /* 0x0000001505177224 */ /* 0x000fe200078e0216 */
[----:B------:R-:W-:-:S03]  /*13d0*/  IADD3 R22, PT, PT, R22, 0x80, RZ ;  /* 0x0000008016167810 */ /* 0x000fc60007ffe0ff */
[----:B------:R-:W-:-:S05]  /*13e0*/  IMAD R23, R23, 0x4, R12 ;  /* 0x0000000417177824 */ /* 0x000fca00078e020c */
[----:B------:R-:W-:Y:S04]  /*13f0*/  LDS R27, [R23] ;  /* 0x00000000171b7984 */ /* 0x000fe80000000800 */
[----:B------:R-:W-:Y:S04]  /*1400*/  LDS R33, [R23+0x100] ;  /* 0x0001000017217984 */ /* 0x000fe80000000800 */
[----:B------:R-:W-:Y:S01]  /*1410*/  LDS R35, [R23+0x180] ;  /* 0x0001800017237984 */ /* 0x000fe20000000800 */
[----:B0-----:R-:W-:-:S06]  /*1420*/  ULEA UR4, UR5, UR4, 0x18 ;  /* 0x0000000405047291 */ /* 0x001fcc000f8ec0ff */
[----:B------:R-:W-:-:S05]  /*1430*/  LEA R26, R26, UR4, 0x2 ;  /* 0x000000041a1a7c11 */ /* 0x000fca000f8e10ff */
[----:B------:R-:W0:Y:S04]  /*1440*/  LDS R32, [R26] ;  /* 0x000000001a207984 */ /* 0x000e280000000800 */
[----:B------:R-:W-:Y:S04]  /*1450*/  LDS R34, [R26+0x100] ;  /* 0x000100001a227984 */ /* 0x000fe80000000800 */
[----:B------:R-:W-:Y:S01]  /*1460*/  LDS R36, [R26+0x180] ;  /* 0x000180001a247984 */ /* 0x000fe20000000800 */
[----:B0-----:R-:W-:-:S03]  /*1470*/  FFMA R27, R32, R27, R31 ;  /* 0x0000001b201b7223 */ /* 0x001fc6000000001f */
[----:B------:R-:W-:Y:S04]  /*1480*/  LDS R31, [R23+0x80] ;  /* 0x00008000171f7984 */ /* 0x000fe80000000800 */
[----:B------:R-:W0:Y:S02]  /*1490*/  LDS R32, [R26+0x80] ;  /* 0x000080001a207984 */ /* 0x000e240000000800 */
[----:B0-----:R-:W-:-:S04]  /*14a0*/  FFMA R27, R32, R31, R27 ;  /* 0x0000001f201b7223 */ /* 0x001fc8000000001b */
[----:B------:R-:W-:-:S04]  /*14b0*/  FFMA R27, R34, R33, R27 ;  /* 0x00000021221b7223 */ /* 0x000fc8000000001b */
[----:B------:R-:W-:-:S07]  /*14c0*/  FFMA R31, R36, R35, R27 ;  /* 0x00000023241f7223 */ /* 0x000fce000000001b */
.L_x_25:
[----:B------:R-:W-:Y:S05]  /*14d0*/  BSYNC.RECONVERGENT B2 ;  /* 0x0000000000027941 */ /* 0x000fea0003800200 */
.L_x_24:
[----:B------:R-:W-:Y:S05]  /*14e0*/  @!P1 BRA `(.L_x_20) ;  /* 0x0000000000809947 */ /* 0x000fea0003800000 */
[----:B------:R-:W-:Y:S01]  /*14f0*/  VIADD R23, R14, 0xffffffff ;  /* 0xffffffff0e177836 */ /* 0x000fe20000000000 */
[----:B------:R-:W-:Y:S01]  /*1500*/  LOP3.LUT R26, R10, 0x20, RZ, 0xc0, !PT ;  /* 0x000000200a1a7812 */ /* 0x000fe200078ec0ff */
[----:B------:R-:W-:Y:S03]  /*1510*/  BSSY.RECONVERGENT B2, `(.L_x_26) ;  /* 0x0000012000027945 */ /* 0x000fe60003800200 */
[----:B------:R-:W-:Y:S02]  /*1520*/  ISETP.NE.AND P0, PT, R23, RZ, PT ;  /* 0x000000ff1700720c */ /* 0x000fe40003f05270 */
[----:B------:R-:W-:-:S11]  /*1530*/  ISETP.NE.AND P1, PT, R26, RZ, PT ;  /* 0x000000ff1a00720c */ /* 0x000fd60003f25270 */
[----:B------:R-:W-:Y:S05]  /*1540*/  @!P0 BRA `(.L_x_27) ;  /* 0x0000000000388947 */ /* 0x000fea0003800000 */
[----:B------:R-:W0:Y:S01]  /*1550*/  S2UR UR5, SR_CgaCtaId ;  /* 0x00000000000579c3 */ /* 0x000e220000008800 */
[----:B------:R-:W-:Y:S01]  /*1560*/  UMOV UR4, 0x400 ;  /* 0x0000040000047882 */ /* 0x000fe20000000000 */
[-CC-:B------:R-:W-:Y:S02]  /*1570*/  IMAD R27, R5, R21.reuse, R22.reuse ;  /* 0x00000015051b7224 */ /* 0x180fe400078e0216 */
[----:B------:R-:W-:Y:S02]  /*1580*/  IMAD R23, R2, R21, R22 ;  /* 0x0000001502177224 */ /* 0x000fe400078e0216 */
[----:B------:R-:W-:Y:S01]  /*1590*/  VIADD R22, R22, 0x40 ;  /* 0x0000004016167836 */ /* 0x000fe20000000000 */
[----:B------:R-:W-:-:S05]  /*15a0*/  LEA R27, R27, R12, 0x2 ;  /* 0x0000000c1b1b7211 */ /* 0x000fca00078e10ff */
[----:B------:R-:W-:Y:S04]  /*15b0*/  LDS R32, [R27] ;  /* 0x000000001b207984 */ /* 0x000fe80000000800 */
[----:B------:R-:W-:Y:S01]  /*15c0*/  LDS R34, [R27+0x80] ;  /* 0x000080001b227984 */ /* 0x000fe20000000800 */
[----:B0-----:R-:W-:-:S06]  /*15d0*/  ULEA UR4, UR5, UR4, 0x18 ;  /* 0x0000000405047291 */ /* 0x001fcc000f8ec0ff */
[----:B------:R-:W-:-:S05]  /*15e0*/  LEA R23, R23, UR4, 0x2 ;  /* 0x0000000417177c11 */ /* 0x000fca000f8e10ff */
[----:B------:R-:W0:Y:S04]  /*15f0*/  LDS R26, [R23] ;  /* 0x00000000171a7984 */ /* 0x000e280000000800 */
[----:B------:R-:W2:Y:S01]  /*1600*/  LDS R33, [R23+0x80] ;  /* 0x0000800017217984 */ /* 0x000ea20000000800 */
[----:B0-----:R-:W-:-:S04]  /*1610*/  FFMA R26, R26, R32, R31 ;  /* 0x000000201a1a7223 */ /* 0x001fc8000000001f */
[----:B--2---:R-:W-:-:S07]  /*1620*/  FFMA R31, R33, R34, R26 ;  /* 0x00000022211f7223 */ /* 0x004fce000000001a */
.L_x_27:
[----:B------:R-:W-:Y:S05]  /*1630*/  BSYNC.RECONVERGENT B2 ;  /* 0x0000000000027941 */ /* 0x000fea0003800200 */
.L_x_26:
[----:B------:R-:W-:Y:S05]  /*1640*/  @P1 BRA `(.L_x_20) ;  /* 0x0000000000281947 */ /* 0x000fea0003800000 */
[----:B------:R-:W0:Y:S01]  /*1650*/  S2UR UR5, SR_CgaCtaId ;  /* 0x00000000000579c3 */ /* 0x000e220000008800 */
[----:B------:R-:W-:Y:S01]  /*1660*/  UMOV UR4, 0x400 ;  /* 0x0000040000047882 */ /* 0x000fe20000000000 */
[-CC-:B------:R-:W-:Y:S02]  /*1670*/  IMAD R23, R5, R21.reuse, R22.reuse ;  /* 0x0000001505177224 */ /* 0x180fe400078e0216 */
[----:B------:R-:W-:-:S03]  /*1680*/  IMAD R21, R2, R21, R22 ;  /* 0x0000001502157224 */ /* 0x000fc600078e0216 */
[----:B------:R-:W-:-:S06]  /*1690*/  LEA R23, R23, R12, 0x2 ;  /* 0x0000000c17177211 */ /* 0x000fcc00078e10ff */
[----:B------:R-:W-:Y:S01]  /*16a0*/  LDS R23, [R23] ;  /* 0x0000000017177984 */ /* 0x000fe20000000800 */
[----:B0-----:R-:W-:-:S06]  /*16b0*/  ULEA UR4, UR5, UR4, 0x18 ;  /* 0x0000000405047291 */ /* 0x001fcc000f8ec0ff */
[----:B------:R-:W-:-:S05]  /*16c0*/  LEA R21, R21, UR4, 0x2 ;  /* 0x0000000415157c11 */ /* 0x000fca000f8e10ff */
[----:B------:R-:W0:Y:S02]  /*16d0*/  LDS R22, [R21] ;  /* 0x0000000015167984 */ /* 0x000e240000000800 */
[----:B0-----:R-:W-:-:S07]  /*16e0*/  FFMA R31, R22, R23, R31 ;  /* 0x00000017161f7223 */ /* 0x001fce000000001f */
.L_x_20:
[----:B------:R-:W-:Y:S05]  /*16f0*/  BSYNC.RECONVERGENT B1 ;  /* 0x0000000000017941 */ /* 0x000fea0003800200 */
.L_x_19:
[----:B------:R-:W0:Y:S01]  /*1700*/  SHFL.DOWN PT, R22, R31, 0x10, 0x1f ;  /* 0x0a001f001f167f89 */ /* 0x000e2200000e0000 */
[----:B------:R-:W-:Y:S01]  /*1710*/  VIADD R5, R5, 0x1 ;  /* 0x0000000105057836 */ /* 0x000fe20000000000 */
[----:B------:R-:W-:-:S04]  /*1720*/  ISETP.NE.AND P0, PT, R4, RZ, PT ;  /* 0x000000ff0400720c */ /* 0x000fc80003f05270 */
[----:B------:R-:W-:Y:S01]  /*1730*/  ISETP.NE.AND P1, PT, R5, R25, PT ;  /* 0x000000190500720c */ /* 0x000fe20003f25270 */
[----:B0-----:R-:W-:-:S05]  /*1740*/  FADD R22, R22, R31 ;  /* 0x0000001f16167221 */ /* 0x001fca0000000000 */
[----:B------:R-:W0:Y:S02]  /*1750*/  SHFL.DOWN PT, R21, R22, 0x8, 0x1f ;  /* 0x09001f0016157f89 */ /* 0x000e2400000e0000 */
[----:B0-----:R-:W-:-:S05]  /*1760*/  FADD R21, R22, R21 ;  /* 0x0000001516157221 */ /* 0x001fca0000000000 */
[----:B------:R-:W0:Y:S02]  /*1770*/  SHFL.DOWN PT, R26, R21, 0x4, 0x1f ;  /* 0x08801f00151a7f89 */ /* 0x000e2400000e0000 */
[----:B0-----:R-:W-:-:S05]  /*1780*/  FADD R26, R21, R26 ;  /* 0x0000001a151a7221 */ /* 0x001fca0000000000 */
[----:B------:R-:W0:Y:S02]  /*1790*/  SHFL.DOWN PT, R23, R26, 0x2, 0x1f ;  /* 0x08401f001a177f89 */ /* 0x000e2400000e0000 */
[----:B0-----:R-:W-:-:S05]  /*17a0*/  FADD R23, R26, R23 ;  /* 0x000000171a177221 */ /* 0x001fca0000000000 */
[----:B------:R-:W0:Y:S02]  /*17b0*/  SHFL.DOWN PT, R32, R23, 0x1, 0x1f ;  /* 0x08201f0017207f89 */ /* 0x000e2400000e0000 */
[----:B0-----:R-:W-:-:S05]  /*17c0*/  FADD R32, R23, R32 ;  /* 0x0000002017207221 */ /* 0x001fca0000000000 */
[----:B------:R-:W0:Y:S02]  /*17d0*/  SHFL.IDX PT, R27, R32, RZ, 0x1f ;  /* 0x00001fff201b7589 */ /* 0x000e2400000e0000 */
[----:B0-----:R-:W-:Y:S01]  /*17e0*/  @!P0 FMNMX R20, R27, R20, !PT ;  /* 0x000000141b148209 */ /* 0x001fe20007800000 */
[----:B------:R-:W-:Y:S06]  /*17f0*/  @P1 BRA `(.L_x_28) ;  /* 0xfffffff400f81947 */ /* 0x000fec000383ffff */
[----:B------:R-:W-:-:S07]  /*1800*/  MOV R5, R20 ;  /* 0x0000001400057202 */ /* 0x000fce0000000f00 */
.L_x_18:
[----:B------:R2:W3:Y:S01]  /*1810*/  SHFL.IDX PT, R26, R5, RZ, 0x1f ;  /* 0x00001fff051a7589 */ /* 0x0004e200000e0000 */
[----:B------:R-:W-:Y:S02]  /*1820*/  HFMA2 R22, -RZ, RZ, 3.7421875, 0 ;  /* 0x437c0000ff167431 */ /* 0x000fe400000001ff */
[----:B------:R-:W-:Y:S01]  /*1830*/  IMAD.MOV.U32 R21, RZ, RZ, 0x3bbb989d ;  /* 0x3bbb989dff157424 */ /* 0x000fe200078e00ff */
[----:B------:R-:W2:Y:S01]  /*1840*/  LDCU UR4, c[0x0][0x3a4] ;  /* 0x00007480ff0477ac */ /* 0x000ea20008000800 */
[----:B------:R-:W-:Y:S01]  /*1850*/  ISETP.NE.AND P0, PT, R4, RZ, PT ;  /* 0x000000ff0400720c */ /* 0x000fe20003f05270 */
[----:B------:R-:W-:Y:S01]  /*1860*/  BSSY.RECONVERGENT B1, `(.L_x_29) ;  /* 0x0000039000017945 */ /* 0x000fe20003800200 */
[----:B--2---:R-:W-:Y:S02]  /*1870*/  MOV R5, UR4 ;  /* 0x0000000400057c02 */ /* 0x004fe40008000f00 */
[----:B---3--:R-:W-:-:S05]  /*1880*/  FMNMX R26, R26, R29, !PT ;  /* 0x0000001d1a1a7209 */ /* 0x008fca0007800000 */
[----:B0-----:R-:W-:-:S04]  /*1890*/  FADD R20, -R26, R29 ;  /* 0x0000001d1a147221 */ /* 0x001fc80000000100 */
[----:B------:R-:W-:-:S04]  /*18a0*/  FFMA.SAT R21, R20, R21, 0.5 ;  /* 0x3f00000014157423 */ /* 0x000fc80000002015 */
[----:B------:R-:W-:-:S04]  /*18b0*/  FFMA.RM R21, R21, R22, 12582913 ;  /* 0x4b40000115157423 */ /* 0x000fc80000004016 */
[----:B------:R-:W-:-:S04]  /*18c0*/  FADD R23, R21, -12583039 ;  /* 0xcb40007f15177421 */ /* 0x000fc80000000000 */
[----:B------:R-:W-:-:S04]  /*18d0*/  FFMA R23, R20, 1.4426950216293334961, -R23 ;  /* 0x3fb8aa3b14177823 */ /* 0x000fc80000000817 */
[----:B------:R-:W-:Y:S01]  /*18e0*/  FFMA R20, R20, 1.925963033500011079e-08, R23 ;  /* 0x32a5706014147823 */ /* 0x000fe20000000017 */
[----:B------:R-:W-:-:S05]  /*18f0*/  IMAD.SHL.U32 R23, R21, 0x800000, RZ ;  /* 0x0080000015177824 */ /* 0x000fca00078e00ff */
[----:B------:R-:W0:Y:S02]  /*1900*/  MUFU.EX2 R20, R20 ;  /* 0x0000001400147308 */ /* 0x000e240000000800 */
[----:B0-----:R-:W-:-:S04]  /*1910*/  FMUL R23, R23, R20 ;  /* 0x0000001417177220 */ /* 0x001fc80000400000 */
[----:B------:R-:W-:Y:S01]  /*1920*/  @!P0 FMUL R30, R23, R30 ;  /* 0x0000001e171e8220 */ /* 0x000fe20000400000 */
[----:B------:R-:W-:-:S04]  /*1930*/  ISETP.GE.AND P0, PT, R4, R5, PT ;  /* 0x000000050400720c */ /* 0x000fc80003f06270 */
[----:B------:R0:W2:Y:S09]  /*1940*/  SHFL.IDX PT, R27, R30, RZ, 0x1f ;  /* 0x00001fff1e1b7589 */ /* 0x0000b200000e0000 */
[----:B0-----:R-:W-:Y:S05]  /*1950*/  @P0 BRA `(.L_x_30) ;  /* 0x0000000000a40947 */ /* 0x001fea0003800000 */
[----:B------:R-:W-:Y:S01]  /*1960*/  ISETP.NE.AND P0, PT, R14, RZ, PT ;  /* 0x000000ff0e00720c */ /* 0x000fe20003f05270 */
[----:B------:R-:W-:Y:S01]  /*1970*/  BSSY.RECONVERGENT B2, `(.L_x_31) ;  /* 0x0000013000027945 */ /* 0x000fe20003800200 */
[----:B------:R-:W-:-:S11]  /*1980*/  IMAD.MOV.U32 R22, RZ, RZ, R4 ;  /* 0x000000ffff167224 */ /* 0x000fd600078e0004 */
[----:B------:R-:W-:Y:S05]  /*1990*/  @!P0 BRA `(.L_x_32) ;  /* 0x0000000000408947 */ /* 0x000fea0003800000 */
[----:B------:R-:W3:Y:S01]  /*19a0*/  LDG.E R20, desc[UR6][R18.64] ;  /* 0x0000000612147981 */ /* 0x000ee2000c1e1900 */
[----:B------:R-:W-:Y:S02]  /*19b0*/  ISETP.NE.AND P0, PT, R14, 0x1, PT ;  /* 0x000000010e00780c */ /* 0x000fe40003f05270 */
[----:B------:R-:W-:Y:S01]  /*19c0*/  LOP3.LUT R22, R4, 0x20, RZ, 0xfc, !PT ;  /* 0x0000002004167812 */ /* 0x000fe200078efcff */
[----:B---3--:R-:W-:-:S05]  /*19d0*/  FMUL R21, R23, R20 ;  /* 0x0000001417157220 */ /* 0x008fca0000400000 */
[----:B------:R0:W-:Y:S05]  /*19e0*/  STG.E desc[UR6][R18.64], R21 ;  /* 0x0000001512007986 */ /* 0x0001ea000c101906 */
[----:B------:R-:W-:Y:S05]  /*19f0*/  @!P0 BRA `(.L_x_32) ;  /* 0x0000000000288947 */ /* 0x000fea0003800000 */
[----:B------:R-:W0:Y:S01]  /*1a00*/  LDG.E R20, desc[UR6][R16.64+0x80] ;  /* 0x0000800610147981 */ /* 0x000e22000c1e1900 */
[----:B------:R-:W-:Y:S02]  /*1a10*/  ISETP.NE.AND P0, PT, R14, 0x2, PT ;  /* 0x000000020e00780c */ /* 0x000fe40003f05270 */
[----:B------:R-:W-:Y:S01]  /*1a20*/  LOP3.LUT R22, R4, 0x40, RZ, 0xfc, !PT ;  /* 0x0000004004167812 */ /* 0x000fe200078efcff */
[----:B0-----:R-:W-:-:S05]  /*1a30*/  FMUL R21, R23, R20 ;  /* 0x0000001417157220 */ /* 0x001fca0000400000 */
[----:B------:R3:W-:Y:S05]  /*1a40*/  STG.E desc[UR6][R16.64+0x80], R21 ;  /* 0x0000801510007986 */ /* 0x0007ea000c101906 */
[----:B------:R-:W-:Y:S05]  /*1a50*/  @!P0 BRA `(.L_x_32) ;  /* 0x0000000000108947 */ /* 0x000fea0003800000 */
[----:B------:R-:W3:Y:S01]  /*1a60*/  LDG.E R20, desc[UR6][R16.64+0x100] ;  /* 0x0001000610147981 */ /* 0x000ee2000c1e1900 */
[----:B------:R-:W-:Y:S01]  /*1a70*/  LOP3.LUT R22, R4, 0x60, RZ, 0xfc, !PT ;  /* 0x0000006004167812 */ /* 0x000fe200078efcff */
[----:B---3--:R-:W-:-:S05]  /*1a80*/  FMUL R21, R23, R20 ;  /* 0x0000001417157220 */ /* 0x008fca0000400000 */
[----:B------:R4:W-:Y:S02]  /*1a90*/  STG.E desc[UR6][R16.64+0x100], R21 ;  /* 0x0001001510007986 */ /* 0x0009e4000c101906 */
.L_x_32:
[----:B------:R-:W-:Y:S05]  /*1aa0*/  BSYNC.RECONVERGENT B2 ;  /* 0x0000000000027941 */ /* 0x000fea0003800200 */
.L_x_31:
[----:B------:R-:W-:-:S13]  /*1ab0*/  ISETP.GE.U32.AND P0, PT, R10, 0x60, PT ;  /* 0x000000600a00780c */ /* 0x000fda0003f06070 */
[----:B------:R-:W-:Y:S05]  /*1ac0*/  @!P0 BRA `(.L_x_30) ;  /* 0x0000000000488947 */ /* 0x000fea0003800000 */
.L_x_33:
[----:B0--34-:R-:W0:Y:S01]  /*1ad0*/  LDC.64 R20, c[0x0][0x398] ;  /* 0x0000e600ff147b82 */ /* 0x019e220000000a00 */
[----:B------:R-:W-:-:S05]  /*1ae0*/  IADD3 R29, PT, PT, R7, R22, RZ ;  /* 0x00000016071d7210 */ /* 0x000fca0007ffe0ff */
[----:B0-----:R-:W-:-:S05]  /*1af0*/  IMAD.WIDE R20, R29, 0x4, R20 ;  /* 0x000000041d147825 */ /* 0x001fca00078e0214 */
[----:B------:R-:W3:Y:S04]  /*1b00*/  LDG.E R30, desc[UR6][R20.64] ;  /* 0x00000006141e7981 */ /* 0x000ee8000c1e1900 */
[----:B------:R-:W4:Y:S04]  /*1b10*/  LDG.E R32, desc[UR6][R20.64+0x80] ;  /* 0x0000800614207981 */ /* 0x000f28000c1e1900 */
[----:B------:R-:W5:Y:S04]  /*1b20*/  LDG.E R34, desc[UR6][R20.64+0x100] ;  /* 0x0001000614227981 */ /* 0x000f68000c1e1900 */
[----:B------:R-:W2:Y:S01]  /*1b30*/  LDG.E R36, desc[UR6][R20.64+0x180] ;  /* 0x0001800614247981 */ /* 0x000ea2000c1e1900 */
[----:B------:R-:W-:-:S05]  /*1b40*/  VIADD R22, R22, 0x80 ;  /* 0x0000008016167836 */ /* 0x000fca0000000000 */
[----:B------:R-:W-:Y:S01]  /*1b50*/  ISETP.GE.AND P0, PT, R22, R5, PT ;  /* 0x000000051600720c */ /* 0x000fe20003f06270 */
[C---:B---3--:R-:W-:Y:S01]  /*1b60*/  FMUL R29, R23.reuse, R30 ;  /* 0x0000001e171d7220 */ /* 0x048fe20000400000 */
[----:B----4-:R-:W-:-:S04]  /*1b70*/  FMUL R31, R23, R32 ;  /* 0x00000020171f7220 */ /* 0x010fc80000400000 */
[----:B------:R0:W-:Y:S01]  /*1b80*/  STG.E desc[UR6][R20.64], R29 ;  /* 0x0000001d14007986 */ /* 0x0001e2000c101906 */
[----:B-----5:R-:W-:-:S03]  /*1b90*/  FMUL R33, R23, R34 ;  /* 0x0000002217217220 */ /* 0x020fc60000400000 */
[----:B------:R0:W-:Y:S01]  /*1ba0*/  STG.E desc[UR6][R20.64+0x80], R31 ;  /* 0x0000801f14007986 */ /* 0x0001e2000c101906 */
[----:B--2---:R-:W-:-:S03]  /*1bb0*/  FMUL R35, R23, R36 ;  /* 0x0000002417237220 */ /* 0x004fc60000400000 */
[----:B------:R0:W-:Y:S04]  /*1bc0*/  STG.E desc[UR6][R20.64+0x100], R33 ;  /* 0x0001002114007986 */ /* 0x0001e8000c101906 */
[----:B------:R0:W-:Y:S01]  /*1bd0*/  STG.E desc[UR6][R20.64+0x180], R35 ;  /* 0x0001802314007986 */ /* 0x0001e2000c101906 */
[----:B------:R-:W-:Y:S05]  /*1be0*/  @!P0 BRA `(.L_x_33) ;  /* 0xfffffffc00b88947 */ /* 0x000fea000383ffff */
.L_x_30:
[----:B------:R-:W-:Y:S05]  /*1bf0*/  BSYNC.RECONVERGENT B1 ;  /* 0x0000000000017941 */ /* 0x000fea0003800200 */
.L_x_29:
[----:B------:R-:W-:Y:S02]  /*1c00*/  ISETP.GE.AND P0, PT, R28, 0x1, PT ;  /* 0x000000011c00780c */ /* 0x000fe40003f06270 */
[----:B------:R-:W-:-:S11]  /*1c10*/  MOV R28, RZ ;  /* 0x000000ff001c7202 */ /* 0x000fd60000000f00 */
[----:B------:R-:W-:Y:S05]  /*1c20*/  @!P0 BRA `(.L_x_34) ;  /* 0x0000001400588947 */ /* 0x000fea0003800000 */
[----:B------:R-:W-:Y:S02]  /*1c30*/  HFMA2 R30, -RZ, RZ, 0, 0 ;  /* 0x00000000ff1e7431 */ /* 0x000fe400000001ff */
[----:B------:R-:W-:-:S07]  /*1c40*/  IMAD.MOV.U32 R28, RZ, RZ, RZ ;  /* 0x000000ffff1c7224 */ /* 0x000fce00078e00ff */
.L_x_53:
[----:B------:R-:W5:Y:S01]  /*1c50*/  LDCU UR4, c[0x0][0x3a4] ;  /* 0x00007480ff0477ac */ /* 0x000f620008000800 */
[----:B------:R-:W-:Y:S01]  /*1c60*/  BSSY.RECONVERGENT B1, `(.L_x_35) ;  /* 0x0000070000017945 */ /* 0x000fe20003800200 */
[----:B0-----:R-:W-:Y:S01]  /*1c70*/  MOV R31, RZ ;  /* 0x000000ff001f7202 */ /* 0x001fe20000000f00 */
[----:B-----5:R-:W-:-:S05]  /*1c80*/  IMAD.U32 R5, RZ, RZ, UR4 ;  /* 0x00000004ff057e24 */ /* 0x020fca000f8e00ff */
[----:B------:R-:W-:-:S13]  /*1c90*/  ISETP.GE.AND P0, PT, R4, R5, PT ;  /* 0x000000050400720c */ /* 0x000fda0003f06270 */
[----:B------:R-:W-:Y:S05]  /*1ca0*/  @P0 BRA `(.L_x_36) ;  /* 0x0000000400ac0947 */ /* 0x000fea0003800000 */
[----:B------:R-:W-:Y:S01]  /*1cb0*/  ISETP.GE.U32.AND P0, PT, R10, 0xe0, PT ;  /* 0x000000e00a00780c */ /* 0x000fe20003f06070 */
[----:B------:R-:W-:Y:S01]  /*1cc0*/  BSSY.RECONVERGENT B2, `(.L_x_37) ;  /* 0x000002a000027945 */ /* 0x000fe20003800200 */
[----:B------:R-:W-:Y:S01]  /*1cd0*/  IMAD.MOV.U32 R31, RZ, RZ, RZ ;  /* 0x000000ffff1f7224 */ /* 0x000fe200078e00ff */
[----:B---34-:R-:W-:-:S10]  /*1ce0*/  MOV R21, R4 ;  /* 0x0000000400157202 */ /* 0x018fd40000000f00 */
[----:B------:R-:W-:Y:S05]  /*1cf0*/  @!P0 BRA `(.L_x_38) ;  /* 0x0000000000988947 */ /* 0x000fea0003800000 */
[----:B------:R-:W0:Y:S01]  /*1d00*/  S2R R21, SR_CgaCtaId ;  /* 0x0000000000157919 */ /* 0x000e220000008800 */
[----:B------:R-:W-:Y:S01]  /*1d10*/  MOV R20, 0x400 ;  /* 0x0000040000147802 */ /* 0x000fe20000000f00 */
[----:B------:R-:W-:Y:S02]  /*1d20*/  HFMA2 R31, -RZ, RZ, 0, 0 ;  /* 0x00000000ff1f7431 */ /* 0x000fe400000001ff */
[----:B------:R-:W-:Y:S01]  /*1d30*/  IMAD.MOV.U32 R22, RZ, RZ, RZ ;  /* 0x000000ffff167224 */ /* 0x000fe200078e00ff */
[----:B0-----:R-:W-:Y:S01]  /*1d40*/  LEA R20, R21, R20, 0x18 ;  /* 0x0000001415147211 */ /* 0x001fe200078ec0ff */
[----:B------:R-:W-:-:S07]  /*1d50*/  IMAD.MOV.U32 R21, RZ, RZ, R4 ;  /* 0x000000ffff157224 */ /* 0x000fce00078e0004 */
.L_x_39:
[-CC-:B------:R-:W-:Y:S01]  /*1d60*/  IMAD R23, R2, R5.reuse, R21.reuse ;  /* 0x0000000502177224 */ /* 0x180fe200078e0215 */
[----:B------:R-:W-:Y:S01]  /*1d70*/  IADD3 R22, PT, PT, R22, 0x8, RZ ;  /* 0x0000000816167810 */ /* 0x000fe20007ffe0ff */
[----:B------:R-:W-:Y:S02]  /*1d80*/  IMAD R29, R30, R5, R21 ;  /* 0x000000051e1d7224 */ /* 0x000fe400078e0215 */
[----:B------:R-:W-:Y:S01]  /*1d90*/  VIADD R21, R21, 0x100 ;  /* 0x0000010015157836 */ /* 0x000fe20000000000 */
[----:B------:R-:W-:Y:S01]  /*1da0*/  LEA R23, R23, R20, 0x2 ;  /* 0x0000001417177211 */ /* 0x000fe200078e10ff */
[----:B------:R-:W-:Y:S01]  /*1db0*/  IMAD R29, R29, 0x4, R12 ;  /* 0x000000041d1d7824 */ /* 0x000fe200078e020c */
[----:B------:R-:W-:-:S03]  /*1dc0*/  ISETP.NE.AND P0, PT, R22, R15, PT ;  /* 0x0000000f1600720c */ /* 0x000fc60003f05270 */
[----:B------:R-:W-:Y:S04]  /*1dd0*/  LDS R32, [R23] ;  /* 0x0000000017207984 */ /* 0x000fe80000000800 */
[----:B------:R-:W0:Y:S04]  /*1de0*/  LDS R33, [R29] ;  /* 0x000000001d217984 */ /* 0x000e280000000800 */
[----:B------:R-:W-:Y:S04]  /*1df0*/  LDS R34, [R23+0x380] ;  /* 0x0003800017227984 */ /* 0x000fe80000000800 */
[----:B------:R-:W-:Y:S01]  /*1e00*/  LDS R35, [R29+0x380] ;  /* 0x000380001d237984 */ /* 0x000fe20000000800 */
[----:B0-----:R-:W-:-:S03]  /*1e10*/  FFMA R32, R32, R33, R31 ;  /* 0x0000002120207223 */ /* 0x001fc6000000001f */
[----:B------:R-:W-:Y:S04]  /*1e20*/  LDS R31, [R23+0x80] ;  /* 0x00008000171f7984 */ /* 0x000fe80000000800 */
[----:B------:R-:W0:Y:S02]  /*1e30*/  LDS R33, [R29+0x80] ;  /* 0x000080001d217984 */ /* 0x000e240000000800 */
[----:B0-----:R-:W-:Y:S02]  /*1e40*/  FFMA R31, R31, R33, R32 ;  /* 0x000000211f1f7223 */ /* 0x001fe40000000020 */
[----:B------:R-:W-:Y:S04]  /*1e50*/  LDS R32, [R23+0x100] ;  /* 0x0001000017207984 */ /* 0x000fe80000000800 */
[----:B------:R-:W0:Y:S02]  /*1e60*/  LDS R33, [R29+0x100] ;  /* 0x000100001d217984 */ /* 0x000e240000000800 */
[----:B0-----:R-:W-:-:S02]  /*1e70*/  FFMA R31, R32, R33, R31 ;  /* 0x00000021201f7223 */ /* 0x001fc4000000001f */
        /* <DEDUP_REMOVED lines=11> */
[----:B0-----:R-:W-:-:S04]  /*1f30*/  FFMA R31, R32, R33, R31 ;  /* 0x00000021201f7223 */ /* 0x001fc8000000001f */
[----:B------:R-:W-:Y:S01]  /*1f40*/  FFMA R31, R34, R35, R31 ;  /* 0x00000023221f7223 */ /* 0x000fe2000000001f */
[----:B------:R-:W-:Y:S06]  /*1f50*/  @P0 BRA `(.L_x_39) ;  /* 0xfffffffc00800947 */ /* 0x000fec000383ffff */
.L_x_38:
[----:B------:R-:W-:Y:S05]  /*1f60*/  BSYNC.RECONVERGENT B2 ;  /* 0x0000000000027941 */ /* 0x000fea0003800200 */
.L_x_37:
        /* <DEDUP_REMOVED lines=29> */
.L_x_41:
[----:B------:R-:W-:Y:S05]  /*2140*/  BSYNC.RECONVERGENT B2 ;  /* 0x0000000000027941 */ /* 0x000fea0003800200 */
.L_x_40:
        /* <DEDUP_REMOVED lines=18> */
[----:B------:R-:W3:Y:S01]  /*2270*/  LDS R33, [R20+0x80] ;  /* 0x0000800014217984 */ /* 0x000ee20000000800 */
[----:B0-----:R-:W-:-:S04]  /*2280*/  FFMA R22, R22, R29, R31 ;  /* 0x0000001d16167223 */ /* 0x001fc8000000001f */
[----:B---3--:R-:W-:-:S07]  /*2290*/  FFMA R31, R33, R32, R22 ;  /* 0x00000020211f7223 */ /* 0x008fce0000000016 */
.L_x_43:
[----:B------:R-:W-:Y:S05]  /*22a0*/  BSYNC.RECONVERGENT B2 ;  /* 0x0000000000027941 */ /* 0x000fea0003800200 */
.L_x_42:
        /* <DEDUP_REMOVED lines=8> */
[----:B------:R-:W-:-:S06]  /*2330*/  LEA R20, R20, UR4, 0x2 ;  /* 0x0000000414147c11 */ /* 0x000fcc000f8e10ff */
[----:B------:R-:W0:Y:S02]  /*2340*/  LDS R20, [R20] ;  /* 0x0000000014147984 */ /* 0x000e240000000800 */
[----:B0-----:R-:W-:-:S07]  /*2350*/  FFMA R31, R20, R23, R31 ;  /* 0x00000017141f7223 */ /* 0x001fce000000001f */
.L_x_36:
[----:B------:R-:W-:Y:S05]  /*2360*/  BSYNC.RECONVERGENT B1 ;  /* 0x0000000000017941 */ /* 0x000fea0003800200 */
.L_x_35:
[----:B------:R-:W0:Y:S01]  /*2370*/  SHFL.DOWN PT, R20, R31, 0x10, 0x1f ;  /* 0x0a001f001f147f89 */ /* 0x000e2200000e0000 */
[----:B------:R-:W-:Y:S01]  /*2380*/  IMAD.MOV.U32 R34, RZ, RZ, 0x3bbb989d ;  /* 0x3bbb989dff227424 */ /* 0x000fe200078e00ff */
[C---:B------:R-:W-:Y:S01]  /*2390*/  ISETP.GE.AND P1, PT, R4.reuse, R5, PT ;  /* 0x000000050400720c */ /* 0x040fe20003f26270 */
[----:B------:R-:W-:Y:S01]  /*23a0*/  BSSY.RECONVERGENT B1, `(.L_x_44) ;  /* 0x00000db000017945 */ /* 0x000fe20003800200 */
[----:B------:R-:W-:Y:S01]  /*23b0*/  ISETP.NE.AND P0, PT, R4, RZ, PT ;  /* 0x000000ff0400720c */ /* 0x000fe20003f05270 */
[----:B0-----:R-:W-:Y:S01]  /*23c0*/  FADD R20, R20, R31 ;  /* 0x0000001f14147221 */ /* 0x001fe20000000000 */
[----:B------:R-:W-:-:S04]  /*23d0*/  MOV R31, 0x437c0000 ;  /* 0x437c0000001f7802 */ /* 0x000fc80000000f00 */
[----:B---34-:R-:W0:Y:S02]  /*23e0*/  SHFL.DOWN PT, R21, R20, 0x8, 0x1f ;  /* 0x09001f0014157f89 */ /* 0x018e2400000e0000 */
        /* <DEDUP_REMOVED lines=17> */
[----:B------:R-:W-:Y:S01]  /*2500*/  @!P0 FADD R28, R29, R28 ;  /* 0x0000001c1d1c8221 */ /* 0x000fe20000000000 */
[----:B------:R-:W-:Y:S06]  /*2510*/  @P1 BRA `(.L_x_45) ;  /* 0x0000000c000c1947 */ /* 0x000fec0003800000 */
[----:B------:R-:W-:Y:S01]  /*2520*/  ISETP.NE.AND P0, PT, R14, RZ, PT ;  /* 0x000000ff0e00720c */ /* 0x000fe20003f05270 */
[----:B------:R-:W-:Y:S01]  /*2530*/  BSSY.RECONVERGENT B2, `(.L_x_46) ;  /* 0x0000018000027945 */ /* 0x000fe20003800200 */
[----:B------:R-:W-:-:S11]  /*2540*/  MOV R32, R4 ;  /* 0x0000000400207202 */ /* 0x000fd60000000f00 */
[----:B------:R-:W-:Y:S05]  /*2550*/  @!P0 BRA `(.L_x_47) ;  /* 0x0000000000548947 */ /* 0x000fea0003800000 */
[----:B------:R-:W3:Y:S01]  /*2560*/  LDG.E R22, desc[UR6][R18.64] ;  /* 0x0000000612167981 */ /* 0x000ee2000c1e1900 */
[----:B------:R-:W-:Y:S01]  /*2570*/  IMAD R21, R30, R5, R4 ;  /* 0x000000051e157224 */ /* 0x000fe200078e0204 */
[----:B------:R-:W-:Y:S02]  /*2580*/  ISETP.NE.AND P0, PT, R14, 0x1, PT ;  /* 0x000000010e00780c */ /* 0x000fe40003f05270 */
[----:B------:R-:W-:Y:S01]  /*2590*/  LOP3.LUT R32, R4, 0x20, RZ, 0xfc, !PT ;  /* 0x0000002004207812 */ /* 0x000fe200078efcff */
[----:B------:R-:W-:-:S05]  /*25a0*/  IMAD R23, R21, 0x4, R24 ;  /* 0x0000000415177824 */ /* 0x000fca00078e0218 */
[----:B------:R-:W3:Y:S02]  /*25b0*/  LDS R20, [R23] ;  /* 0x0000000017147984 */ /* 0x000ee40000000800 */
[----:B---3--:R-:W-:-:S05]  /*25c0*/  FFMA R21, R29, R20, R22 ;  /* 0x000000141d157223 */ /* 0x008fca0000000016 */
[----:B------:R0:W-:Y:S01]  /*25d0*/  STG.E desc[UR6][R18.64], R21 ;  /* 0x0000001512007986 */ /* 0x0001e2000c101906 */
[----:B------:R-:W-:Y:S05]  /*25e0*/  @!P0 BRA `(.L_x_47) ;  /* 0x0000000000308947 */ /* 0x000fea0003800000 */
[----:B------:R-:W0:Y:S01]  /*25f0*/  LDG.E R22, desc[UR6][R16.64+0x80] ;  /* 0x0000800610167981 */ /* 0x000e22000c1e1900 */
[----:B------:R-:W-:Y:S02]  /*2600*/  ISETP.NE.AND P0, PT, R14, 0x2, PT ;  /* 0x000000020e00780c */ /* 0x000fe40003f05270 */
[----:B------:R-:W-:Y:S01]  /*2610*/  LOP3.LUT R32, R4, 0x40, RZ, 0xfc, !PT ;  /* 0x0000004004207812 */ /* 0x000fe200078efcff */
[----:B------:R-:W0:Y:S02]  /*2620*/  LDS R20, [R23+0x80] ;  /* 0x0000800017147984 */ /* 0x000e240000000800 */
[----:B0-----:R-:W-:-:S05]  /*2630*/  FFMA R21, R29, R20, R22 ;  /* 0x000000141d157223 */ /* 0x001fca0000000016 */
[----:B------:R3:W-:Y:S03]  /*2640*/  STG.E desc[UR6][R16.64+0x80], R21 ;  /* 0x0000801510007986 */ /* 0x0007e6000c101906 */
[----:B------:R-:W-:Y:S05]  /*2650*/  @!P0 BRA `(.L_x_47) ;  /* 0x0000000000148947 */ /* 0x000fea0003800000 */
[----:B------:R-:W3:Y:S01]  /*2660*/  LDG.E R22, desc[UR6][R16.64+0x100] ;  /* 0x0001000610167981 */ /* 0x000ee2000c1e1900 */
[----:B------:R-:W-:-:S03]  /*2670*/  LOP3.LUT R32, R4, 0x60, RZ, 0xfc, !PT ;  /* 0x0000006004207812 */ /* 0x000fc600078efcff */
[----:B------:R-:W3:Y:S02]  /*2680*/  LDS R20, [R23+0x100] ;  /* 0x0001000017147984 */ /* 0x000ee40000000800 */
[----:B---3--:R-:W-:-:S05]  /*2690*/  FFMA R21, R29, R20, R22 ;  /* 0x000000141d157223 */ /* 0x008fca0000000016 */
[----:B------:R4:W-:Y:S02]  /*26a0*/  STG.E desc[UR6][R16.64+0x100], R21 ;  /* 0x0001001510007986 */ /* 0x0009e4000c101906 */
.L_x_47:
[----:B------:R-:W-:Y:S05]  /*26b0*/  BSYNC.RECONVERGENT B2 ;  /* 0x0000000000027941 */ /* 0x000fea0003800200 */
.L_x_46:
[----:B------:R-:W-:-:S13]  /*26c0*/  ISETP.GE.U32.AND P0, PT, R10, 0x60, PT ;  /* 0x000000600a00780c */ /* 0x000fda0003f06070 */
[----:B------:R-:W-:Y:S05]  /*26d0*/  @!P0 BRA `(.L_x_45) ;  /* 0x00000008009c8947 */ /* 0x000fea0003800000 */
[----:B------:R-:W-:Y:S01]  /*26e0*/  IADD3 R20, PT, PT, -R32, R5, RZ ;  /* 0x0000000520147210 */ /* 0x000fe20007ffe1ff */
[----:B------:R-:W-:Y:S01]  /*26f0*/  BSSY.RECONVERGENT B2, `(.L_x_48) ;  /* 0x000005d000027945 */ /* 0x000fe20003800200 */
[----:B------:R-:W-:Y:S02]  /*2700*/  PLOP3.LUT P0, PT, PT, PT, PT, 0x80, 0x8 ;  /* 0x000000000008781c */ /* 0x000fe40003f0f070 */
[----:B------:R-:W-:-:S13]  /*2710*/  ISETP.GT.AND P1, PT, R20, 0x180, PT ;  /* 0x000001801400780c */ /* 0x000fda0003f24270 */
[----:B------:R-:W-:Y:S05]  /*2720*/  @!P1 BRA `(.L_x_49) ;  /* 0x0000000400649947 */ /* 0x000fea0003800000 */
[----:B------:R-:W-:Y:S01]  /*2730*/  PLOP3.LUT P0, PT, PT, PT, PT, 0x8, 0x80 ;  /* 0x000000000080781c */ /* 0x000fe20003f0e170 */
[----:B------:R-:W-:-:S12]  /*2740*/  VIADD R31, R5, 0xfffffe80 ;  /* 0xfffffe80051f7836 */ /* 0x000fd80000000000 */
.L_x_50:
[----:B0--34-:R-:W0:Y:S01]  /*2750*/  LDC.64 R20, c[0x0][0x398] ;  /* 0x0000e600ff147b82 */ /* 0x019e220000000a00 */
[----:B------:R-:W-:-:S05]  /*2760*/  IADD3 R23, PT, PT, R7, R32, RZ ;  /* 0x0000002007177210 */ /* 0x000fca0007ffe0ff */
[----:B0-----:R-:W-:-:S05]  /*2770*/  IMAD.WIDE R22, R23, 0x4, R20 ;  /* 0x0000000417167825 */ /* 0x001fca00078e0214 */
[----:B------:R-:W3:Y:S01]  /*2780*/  LDG.E R36, desc[UR6][R22.64] ;  /* 0x0000000616247981 */ /* 0x000ee2000c1e1900 */
[----:B------:R-:W-:-:S04]  /*2790*/  IMAD R33, R30, R5, R32 ;  /* 0x000000051e217224 */ /* 0x000fc800078e0220 */
[----:B------:R-:W-:-:S05]  /*27a0*/  IMAD R33, R33, 0x4, R24 ;  /* 0x0000000421217824 */ /* 0x000fca00078e0218 */
[----:B------:R-:W3:Y:S02]  /*27b0*/  LDS R34, [R33] ;  /* 0x0000000021227984 */ /* 0x000ee40000000800 */
[C---:B---3--:R-:W-:Y:S02]  /*27c0*/  FFMA R35, R29.reuse, R34, R36 ;  /* 0x000000221d237223 */ /* 0x048fe40000000024 */
[----:B------:R-:W3:Y:S04]  /*27d0*/  LDG.E R36, desc[UR6][R22.64+0x80] ;  /* 0x0000800616247981 */ /* 0x000ee8000c1e1900 */
[----:B------:R-:W3:Y:S04]  /*27e0*/  LDS R34, [R33+0x80] ;  /* 0x0000800021227984 */ /* 0x000ee80000000800 */
[----:B------:R-:W-:Y:S01]  /*27f0*/  STG.E desc[UR6][R22.64], R35 ;  /* 0x0000002316007986 */ /* 0x000fe2000c101906 */
[----:B---3--:R-:W-:-:S03]  /*2800*/  FFMA R37, R29, R34, R36 ;  /* 0x000000221d257223 */ /* 0x008fc60000000024 */
[----:B------:R-:W3:Y:S04]  /*2810*/  LDG.E R36, desc[UR6][R22.64+0x100] ;  /* 0x0001000616247981 */ /* 0x000ee8000c1e1900 */
[----:B------:R-:W3:Y:S04]  /*2820*/  LDS R34, [R33+0x100] ;  /* 0x0001000021227984 */ /* 0x000ee80000000800 */
[----:B------:R3:W-:Y:S02]  /*2830*/  STG.E desc[UR6][R22.64+0x80], R37 ;  /* 0x0000802516007986 */ /* 0x0007e4000c101906 */
[----:B---3--:R-:W-:-:S02]  /*2840*/  FFMA R37, R29, R34, R36 ;  /* 0x000000221d257223 */ /* 0x008fc40000000024 */
[----:B------:R-:W3:Y:S04]  /*2850*/  LDG.E R36, desc[UR6][R22.64+0x180] ;  /* 0x0001800616247981 */ /* 0x000ee8000c1e1900 */
[----:B------:R-:W3:Y:S04]  /*2860*/  LDS R34, [R33+0x180] ;  /* 0x0001800021227984 */ /* 0x000ee80000000800 */
[----:B------:R-:W-:Y:S01]  /*2870*/  STG.E desc[UR6][R22.64+0x100], R37 ;  /* 0x0001002516007986 */ /* 0x000fe2000c101906 */
[----:B---3--:R-:W-:Y:S01]  /*2880*/  FFMA R34, R29, R34, R36 ;  /* 0x000000221d227223 */ /* 0x008fe20000000024 */
[----:B------:R-:W-:-:S04]  /*2890*/  IADD3 R36, PT, PT, R32, 0x80, RZ ;  /* 0x0000008020247810 */ /* 0x000fc80007ffe0ff */
[----:B------:R0:W-:Y:S01]  /*28a0*/  STG.E desc[UR6][R22.64+0x180], R34 ;  /* 0x0001802216007986 */ /* 0x0001e2000c101906 */
[----:B------:R-:W-:-:S04]  /*28b0*/  IMAD.IADD R35, R7, 0x1, R36 ;  /* 0x0000000107237824 */ /* 0x000fc800078e0224 */
[----:B0-----:R-:W-:-:S05]  /*28c0*/  IMAD.WIDE R34, R35, 0x4, R20 ;  /* 0x0000000423227825 */ /* 0x001fca00078e0214 */
[----:B------:R-:W3:Y:S01]  /*28d0*/  LDG.E R37, desc[UR6][R34.64] ;  /* 0x0000000622257981 */ /* 0x000ee2000c1e1900 */
[----:B------:R-:W-:-:S03]  /*28e0*/  IMAD R36, R30, R5, R36 ;  /* 0x000000051e247224 */ /* 0x000fc600078e0224 */
[----:B------:R-:W4:Y:S02]  /*28f0*/  LDG.E R23, desc[UR6][R34.64+0x100] ;  /* 0x0001000622177981 */ /* 0x000f24000c1e1900 */
[----:B------:R-:W-:-:S05]  /*2900*/  LEA R36, R36, R24, 0x2 ;  /* 0x0000001824247211 */ /* 0x000fca00078e10ff */
[----:B------:R-:W3:Y:S04]  /*2910*/  LDS R33, [R36] ;  /* 0x0000000024217984 */ /* 0x000ee80000000800 */
[----:B------:R-:W0:Y:S01]  /*2920*/  LDS R22, [R36+0x80] ;  /* 0x0000800024167984 */ /* 0x000e220000000800 */
[----:B---3--:R-:W-:-:S03]  /*2930*/  FFMA R37, R29, R33, R37 ;  /* 0x000000211d257223 */ /* 0x008fc60000000025 */
[----:B------:R-:W0:Y:S04]  /*2940*/  LDG.E R33, desc[UR6][R34.64+0x80] ;  /* 0x0000800622217981 */ /* 0x000e28000c1e1900 */
[----:B------:R-:W-:Y:S01]  /*2950*/  STG.E desc[UR6][R34.64], R37 ;  /* 0x0000002522007986 */ /* 0x000fe2000c101906 */
[----:B0-----:R-:W-:-:S03]  /*2960*/  FFMA R33, R29, R22, R33 ;  /* 0x000000161d217223 */ /* 0x001fc60000000021 */
[----:B------:R-:W4:Y:S04]  /*2970*/  LDS R22, [R36+0x100] ;  /* 0x0001000024167984 */ /* 0x000f280000000800 */
[----:B------:R0:W-:Y:S04]  /*2980*/  STG.E desc[UR6][R34.64+0x80], R33 ;  /* 0x0000802122007986 */ /* 0x0001e8000c101906 */
[----:B0-----:R-:W3:Y:S01]  /*2990*/  LDG.E R33, desc[UR6][R34.64+0x180] ;  /* 0x0001800622217981 */ /* 0x001ee2000c1e1900 */
[----:B----4-:R-:W-:-:S03]  /*29a0*/  FFMA R23, R29, R22, R23 ;  /* 0x000000161d177223 */ /* 0x010fc60000000017 */
[----:B------:R-:W3:Y:S04]  /*29b0*/  LDS R22, [R36+0x180] ;  /* 0x0001800024167984 */ /* 0x000ee80000000800 */
[----:B------:R0:W-:Y:S01]  /*29c0*/  STG.E desc[UR6][R34.64+0x100], R23 ;  /* 0x0001001722007986 */ /* 0x0001e2000c101906 */
[----:B---3--:R-:W-:Y:S01]  /*29d0*/  FFMA R37, R29, R22, R33 ;  /* 0x000000161d257223 */ /* 0x008fe20000000021 */
[----:B------:R-:W-:-:S05]  /*29e0*/  VIADD R33, R32, 0x100 ;  /* 0x0000010020217836 */ /* 0x000fca0000000000 */
[----:B------:R-:W-:Y:S01]  /*29f0*/  IADD3 R22, PT, PT, R7, R33, RZ ;  /* 0x0000002107167210 */ /* 0x000fe20007ffe0ff */
[----:B------:R3:W-:Y:S04]  /*2a00*/  STG.E desc[UR6][R34.64+0x180], R37 ;  /* 0x0001802522007986 */ /* 0x0007e8000c101906 */
[----:B0-----:R-:W-:-:S05]  /*2a10*/  IMAD.WIDE R22, R22, 0x4, R20 ;  /* 0x0000000416167825 */ /* 0x001fca00078e0214 */
[----:B---3--:R-:W3:Y:S01]  /*2a20*/  LDG.E R37, desc[UR6][R22.64] ;  /* 0x0000000616257981 */ /* 0x008ee2000c1e1900 */
[----:B------:R-:W-:-:S03]  /*2a30*/  IMAD R33, R30, R5, R33 ;  /* 0x000000051e217224 */ /* 0x000fc600078e0221 */
[----:B------:R-:W4:Y:S01]  /*2a40*/  LDG.E R35, desc[UR6][R22.64+0x80] ;  /* 0x0000800616237981 */ /* 0x000f22000c1e1900 */
[----:B------:R-:W-:-:S05]  /*2a50*/  IMAD R33, R33, 0x4, R24 ;  /* 0x0000000421217824 */ /* 0x000fca00078e0218 */
[----:B------:R-:W3:Y:S04]  /*2a60*/  LDS R36, [R33] ;  /* 0x0000000021247984 */ /* 0x000ee80000000800 */
[----:B------:R-:W4:Y:S01]  /*2a70*/  LDS R34, [R33+0x80] ;  /* 0x0000800021227984 */ /* 0x000f220000000800 */
[----:B---3--:R-:W-:-:S03]  /*2a80*/  FFMA R36, R29, R36, R37 ;  /* 0x000000241d247223 */ /* 0x008fc60000000025 */
[----:B------:R-:W3:Y:S04]  /*2a90*/  LDG.E R37, desc[UR6][R22.64+0x100] ;  /* 0x0001000616257981 */ /* 0x000ee8000c1e1900 */
[----:B------:R0:W-:Y:S04]  /*2aa0*/  STG.E desc[UR6][R22.64], R36 ;  /* 0x0000002416007986 */ /* 0x0001e8000c101906 */
[----:B0-----:R-:W5:Y:S01]  /*2ab0*/  LDG.E R36, desc[UR6][R22.64+0x180] ;  /* 0x0001800616247981 */ /* 0x001f62000c1e1900 */
[----:B----4-:R-:W-:-:S03]  /*2ac0*/  FFMA R35, R29, R34, R35 ;  /* 0x000000221d237223 */ /* 0x010fc60000000023 */
[----:B------:R-:W3:Y:S04]  /*2ad0*/  LDS R34, [R33+0x100] ;  /* 0x0001000021227984 */ /* 0x000ee80000000800 */
[----:B------:R-:W-:Y:S01]  /*2ae0*/  STG.E desc[UR6][R22.64+0x80], R35 ;  /* 0x0000802316007986 */ /* 0x000fe2000c101906 */
[----:B---3--:R-:W-:-:S03]  /*2af0*/  FFMA R37, R29, R34, R37 ;  /* 0x000000221d257223 */ /* 0x008fc60000000025 */
[----:B------:R0:W5:Y:S02]  /*2b00*/  LDS R34, [R33+0x180] ;  /* 0x0001800021227984 */ /* 0x0001640000000800 */
[----:B0-----:R-:W-:Y:S02]  /*2b10*/  IADD3 R33, PT, PT, R32, 0x180, RZ ;  /* 0x0000018020217810 */ /* 0x001fe40007ffe0ff */
[----:B------:R0:W-:Y:S01]  /*2b20*/  STG.E desc[UR6][R22.64+0x100], R37 ;  /* 0x0001002516007986 */ /* 0x0001e2000c101906 */
[----:B-----5:R-:W-:Y:S02]  /*2b30*/  FFMA R34, R29, R34, R36 ;  /* 0x000000221d227223 */ /* 0x020fe40000000024 */
[----:B------:R-:W-:-:S04]  /*2b40*/  IMAD.IADD R36, R7, 0x1, R33 ;  /* 0x0000000107247824 */ /* 0x000fc800078e0221 */
[----:B------:R-:W-:Y:S01]  /*2b50*/  IMAD.WIDE R20, R36, 0x4, R20 ;  /* 0x0000000424147825 */ /* 0x000fe200078e0214 */
[----:B------:R3:W-:Y:S04]  /*2b60*/  STG.E desc[UR6][R22.64+0x180], R34 ;  /* 0x0001802216007986 */ /* 0x0007e8000c101906 */
[----:B0-----:R-:W4:Y:S04]  /*2b70*/  LDG.E R37, desc[UR6][R20.64] ;  /* 0x0000000614257981 */ /* 0x001f28000c1e1900 */
[----:B------:R-:W5:Y:S04]  /*2b80*/  LDG.E R35, desc[UR6][R20.64+0x80] ;  /* 0x0000800614237981 */ /* 0x000f68000c1e1900 */
[----:B---3--:R-:W3:Y:S04]  /*2b90*/  LDG.E R34, desc[UR6][R20.64+0x100] ;  /* 0x0001000614227981 */ /* 0x008ee8000c1e1900 */
[----:B------:R-:W2:Y:S01]  /*2ba0*/  LDG.E R36, desc[UR6][R20.64+0x180] ;  /* 0x0001800614247981 */ /* 0x000ea2000c1e1900 */
[----:B------:R-:W-:-:S05]  /*2bb0*/  IMAD R33, R30, R5, R33 ;  /* 0x000000051e217224 */ /* 0x000fca00078e0221 */
[----:B------:R-:W-:-:S05]  /*2bc0*/  LEA R33, R33, R24, 0x2 ;  /* 0x0000001821217211 */ /* 0x000fca00078e10ff */
[----:B------:R-:W4:Y:S04]  /*2bd0*/  LDS R22, [R33] ;  /* 0x0000000021167984 */ /* 0x000f280000000800 */
[----:B------:R-:W-:Y:S01]  /*2be0*/  LDS R23, [R33+0x100] ;  /* 0x0001000021177984 */ /* 0x000fe20000000800 */
[----:B------:R-:W-:-:S05]  /*2bf0*/  VIADD R32, R32, 0x200 ;  /* 0x0000020020207836 */ /* 0x000fca0000000000 */
[----:B------:R-:W-:Y:S01]  /*2c00*/  ISETP.GE.AND P1, PT, R32, R31, PT ;  /* 0x0000001f2000720c */ /* 0x000fe20003f26270 */
[C---:B----4-:R-:W-:Y:S02]  /*2c10*/  FFMA R37, R29.reuse, R22, R37 ;  /* 0x000000161d257223 */ /* 0x050fe40000000025 */
[----:B------:R-:W5:Y:S02]  /*2c20*/  LDS R22, [R33+0x80] ;  /* 0x0000800021167984 */ /* 0x000f640000000800 */
[C---:B-----5:R-:W-:Y:S02]  /*2c30*/  FFMA R35, R29.reuse, R22, R35 ;  /* 0x000000161d237223 */ /* 0x060fe40000000023 */
[----:B------:R-:W2:Y:S01]  /*2c40*/  LDS R22, [R33+0x180] ;  /* 0x0001800021167984 */ /* 0x000ea20000000800 */
[----:B---3--:R-:W-:-:S03]  /*2c50*/  FFMA R23, R29, R23, R34 ;  /* 0x000000171d177223 */ /* 0x008fc60000000022 */
[----:B------:R0:W-:Y:S04]  /*2c60*/  STG.E desc[UR6][R20.64], R37 ;  /* 0x0000002514007986 */ /* 0x0001e8000c101906 */
[----:B------:R0:W-:Y:S04]  /*2c70*/  STG.E desc[UR6][R20.64+0x80], R35 ;  /* 0x0000802314007986 */ /* 0x0001e8000c101906 */
[----:B------:R0:W-:Y:S01]  /*2c80*/  STG.E desc[UR6][R20.64+0x100], R23 ;  /* 0x0001001714007986 */ /* 0x0001e2000c101906 */
[----:B--2---:R-:W-:-:S05]  /*2c90*/  FFMA R22, R29, R22, R36 ;  /* 0x000000161d167223 */ /* 0x004fca0000000024 */
[----:B------:R0:W-:Y:S01]  /*2ca0*/  STG.E desc[UR6][R20.64+0x180], R22 ;  /* 0x0001801614007986 */ /* 0x0001e2000c101906 */
[----:B------:R-:W-:Y:S05]  /*2cb0*/  @!P1 BRA `(.L_x_50) ;  /* 0xfffffff800a49947 */ /* 0x000fea000383ffff */
.L_x_49:
[----:B------:R-:W-:Y:S05]  /*2cc0*/  BSYNC.RECONVERGENT B2 ;  /* 0x0000000000027941 */ /* 0x000fea0003800200 */
.L_x_48:
[----:B0-----:R-:W-:Y:S01]  /*2cd0*/  IADD3 R20, PT, PT, -R32, R5, RZ ;  /* 0x0000000520147210 */ /* 0x001fe20007ffe1ff */
[----:B------:R-:W-:Y:S03]  /*2ce0*/  BSSY.RECONVERGENT B2, `(.L_x_51) ;  /* 0x000002f000027945 */ /* 0x000fe60003800200 */
[----:B------:R-:W-:-:S13]  /*2cf0*/  ISETP.GT.AND P1, PT, R20, 0x80, PT ;  /* 0x000000801400780c */ /* 0x000fda0003f24270 */
[----:B------:R-:W-:Y:S05]  /*2d00*/  @!P1 BRA `(.L_x_52) ;  /* 0x0000000000b09947 */ /* 0x000fea0003800000 */
[----:B------:R-:W0:Y:S01]  /*2d10*/  LDC.64 R22, c[0x0][0x398] ;  /* 0x0000e600ff167b82 */ /* 0x000e220000000a00 */
[----:B---34-:R-:W-:-:S04]  /*2d20*/  IMAD.IADD R21, R7, 0x1, R32 ;  /* 0x0000000107157824 */ /* 0x018fc800078e0220 */
[----:B0-----:R-:W-:-:S05]  /*2d30*/  IMAD.WIDE R20, R21, 0x4, R22 ;  /* 0x0000000415147825 */ /* 0x001fca00078e0216 */
[----:B------:R-:W3:Y:S04]  /*2d40*/  LDG.E R33, desc[UR6][R20.64] ;  /* 0x0000000614217981 */ /* 0x000ee8000c1e1900 */
[----:B------:R-:W4:Y:S04]  /*2d50*/  LDG.E R31, desc[UR6][R20.64+0x80] ;  /* 0x00008006141f7981 */ /* 0x000f28000c1e1900 */
[----:B------:R-:W5:Y:S04]  /*2d60*/  LDG.E R36, desc[UR6][R20.64+0x100] ;  /* 0x0001000614247981 */ /* 0x000f68000c1e1900 */
[----:B------:R-:W2:Y:S01]  /*2d70*/  LDG.E R34, desc[UR6][R20.64+0x180] ;  /* 0x0001800614227981 */ /* 0x000ea2000c1e1900 */
[----:B------:R-:W-:-:S05]  /*2d80*/  IMAD R35, R30, R5, R32 ;  /* 0x000000051e237224 */ /* 0x000fca00078e0220 */
[----:B------:R-:W-:-:S05]  /*2d90*/  LEA R35, R35, R24, 0x2 ;  /* 0x0000001823237211 */ /* 0x000fca00078e10ff */
[----:B------:R-:W3:Y:S02]  /*2da0*/  LDS R37, [R35] ;  /* 0x0000000023257984 */ /* 0x000ee40000000800 */
[C---:B---3--:R-:W-:Y:S02]  /*2db0*/  FFMA R33, R29.reuse, R37, R33 ;  /* 0x000000251d217223 */ /* 0x048fe40000000021 */
[----:B------:R-:W4:Y:S04]  /*2dc0*/  LDS R37, [R35+0x80] ;  /* 0x0000800023257984 */ /* 0x000f280000000800 */
[----:B------:R-:W-:Y:S01]  /*2dd0*/  STG.E desc[UR6][R20.64], R33 ;  /* 0x0000002114007986 */ /* 0x000fe2000c101906 */
[----:B----4-:R-:W-:-:S03]  /*2de0*/  FFMA R31, R29, R37, R31 ;  /* 0x000000251d1f7223 */ /* 0x010fc6000000001f */
[----:B------:R-:W5:Y:S04]  /*2df0*/  LDS R37, [R35+0x100] ;  /* 0x0001000023257984 */ /* 0x000f680000000800 */
[----:B------:R-:W-:Y:S01]  /*2e00*/  STG.E desc[UR6][R20.64+0x80], R31 ;  /* 0x0000801f14007986 */ /* 0x000fe2000c101906 */
[----:B-----5:R-:W-:-:S03]  /*2e10*/  FFMA R37, R29, R37, R36 ;  /* 0x000000251d257223 */ /* 0x020fc60000000024 */
[----:B------:R-:W2:Y:S04]  /*2e20*/  LDS R36, [R35+0x180] ;  /* 0x0001800023247984 */ /* 0x000ea80000000800 */
[----:B------:R2:W-:Y:S02]  /*2e30*/  STG.E desc[UR6][R20.64+0x100], R37 ;  /* 0x0001002514007986 */ /* 0x0005e4000c101906 */
[----:B--2---:R-:W-:Y:S01]  /*2e40*/  FFMA R37, R29, R36, R34 ;  /* 0x000000241d257223 */ /* 0x004fe20000000022 */
[----:B------:R-:W-:-:S04]  /*2e50*/  VIADD R34, R32, 0x80 ;  /* 0x0000008020227836 */ /* 0x000fc80000000000 */
[----:B------:R0:W-:Y:S01]  /*2e60*/  STG.E desc[UR6][R20.64+0x180], R37 ;  /* 0x0001802514007986 */ /* 0x0001e2000c101906 */
[----:B------:R-:W-:-:S05]  /*2e70*/  IADD3 R36, PT, PT, R7, R34, RZ ;  /* 0x0000002207247210 */ /* 0x000fca0007ffe0ff */
[----:B------:R-:W-:-:S05]  /*2e80*/  IMAD.WIDE R22, R36, 0x4, R22 ;  /* 0x0000000424167825 */ /* 0x000fca00078e0216 */
[----:B------:R-:W2:Y:S04]  /*2e90*/  LDG.E R33, desc[UR6][R22.64+0x80] ;  /* 0x0000800616217981 */ /* 0x000ea8000c1e1900 */
[----:B0-----:R-:W3:Y:S04]  /*2ea0*/  LDG.E R37, desc[UR6][R22.64] ;  /* 0x0000000616257981 */ /* 0x001ee8000c1e1900 */
[----:B------:R-:W4:Y:S04]  /*2eb0*/  LDG.E R36, desc[UR6][R22.64+0x100] ;  /* 0x0001000616247981 */ /* 0x000f28000c1e1900 */
[----:B------:R-:W5:Y:S01]  /*2ec0*/  LDG.E R31, desc[UR6][R22.64+0x180] ;  /* 0x00018006161f7981 */ /* 0x000f62000c1e1900 */
[----:B------:R-:W-:-:S04]  /*2ed0*/  IMAD R35, R30, R5, R34 ;  /* 0x000000051e237224 */ /* 0x000fc800078e0222 */
[----:B------:R-:W-:-:S05]  /*2ee0*/  IMAD R34, R35, 0x4, R24 ;  /* 0x0000000423227824 */ /* 0x000fca00078e0218 */
[----:B------:R-:W2:Y:S04]  /*2ef0*/  LDS R20, [R34+0x80] ;  /* 0x0000800022147984 */ /* 0x000ea80000000800 */
[----:B------:R-:W3:Y:S04]  /*2f00*/  LDS R35, [R34] ;  /* 0x0000000022237984 */ /* 0x000ee80000000800 */
[----:B------:R-:W4:Y:S01]  /*2f10*/  LDS R21, [R34+0x100] ;  /* 0x0001000022157984 */ /* 0x000f220000000800 */
[----:B------:R-:W-:Y:S02]  /*2f20*/  PLOP3.LUT P0, PT, PT, PT, PT, 0x8, 0x80 ;  /* 0x000000000080781c */ /* 0x000fe40003f0e170 */
[----:B------:R-:W-:Y:S01]  /*2f30*/  IADD3 R32, PT, PT, R32, 0x100, RZ ;  /* 0x0000010020207810 */ /* 0x000fe20007ffe0ff */
[----:B--2---:R-:W-:-:S02]  /*2f40*/  FFMA R33, R29, R20, R33 ;  /* 0x000000141d217223 */ /* 0x004fc40000000021 */
[----:B------:R-:W5:Y:S01]  /*2f50*/  LDS R20, [R34+0x180] ;  /* 0x0001800022147984 */ /* 0x000f620000000800 */
[C---:B---3--:R-:W-:Y:S01]  /*2f60*/  FFMA R35, R29.reuse, R35, R37 ;  /* 0x000000231d237223 */ /* 0x048fe20000000025 */
[----:B----4-:R-:W-:-:S04]  /*2f70*/  FFMA R21, R29, R21, R36 ;  /* 0x000000151d157223 */ /* 0x010fc80000000024 */
[----:B------:R0:W-:Y:S04]  /*2f80*/  STG.E desc[UR6][R22.64], R35 ;  /* 0x0000002316007986 */ /* 0x0001e8000c101906 */
[----:B------:R0:W-:Y:S04]  /*2f90*/  STG.E desc[UR6][R22.64+0x80], R33 ;  /* 0x0000802116007986 */ /* 0x0001e8000c101906 */
[----:B------:R0:W-:Y:S01]  /*2fa0*/  STG.E desc[UR6][R22.64+0x100], R21 ;  /* 0x0001001516007986 */ /* 0x0001e2000c101906 */
[----:B-----5:R-:W-:-:S05]  /*2fb0*/  FFMA R31, R29, R20, R31 ;  /* 0x000000141d1f7223 */ /* 0x020fca000000001f */
[----:B------:R0:W-:Y:S02]  /*2fc0*/  STG.E desc[UR6][R22.64+0x180], R31 ;  /* 0x0001801f16007986 */ /* 0x0001e4000c101906 */
.L_x_52:
[----:B------:R-:W-:Y:S05]  /*2fd0*/  BSYNC.RECONVERGENT B2 ;  /* 0x0000000000027941 */ /* 0x000fea0003800200 */
.L_x_51:
[----:B------:R-:W-:-:S13]  /*2fe0*/  ISETP.LT.OR P0, PT, R32, R5, P0 ;  /* 0x000000052000720c */ /* 0x000fda0000701670 */
[----:B------:R-:W-:Y:S05]  /*2ff0*/  @!P0 BRA `(.L_x_45) ;  /* 0x0000000000548947 */ /* 0x000fea0003800000 */
[----:B0--34-:R-:W0:Y:S01]  /*3000*/  LDC.64 R20, c[0x0][0x398] ;  /* 0x0000e600ff147b82 */ /* 0x019e220000000a00 */
[----:B------:R-:W-:-:S04]  /*3010*/  IMAD.IADD R23, R7, 0x1, R32 ;  /* 0x0000000107177824 */ /* 0x000fc800078e0220 */
[----:B0-----:R-:W-:-:S05]  /*3020*/  IMAD.WIDE R20, R23, 0x4, R20 ;  /* 0x0000000417147825 */ /* 0x001fca00078e0214 */
[----:B------:R-:W3:Y:S04]  /*3030*/  LDG.E R31, desc[UR6][R20.64] ;  /* 0x00000006141f7981 */ /* 0x000ee8000c1e1900 */
[----:B------:R-:W4:Y:S04]  /*3040*/  LDG.E R36, desc[UR6][R20.64+0x80] ;  /* 0x0000800614247981 */ /* 0x000f28000c1e1900 */
[----:B------:R-:W5:Y:S04]  /*3050*/  LDG.E R34, desc[UR6][R20.64+0x100] ;  /* 0x0001000614227981 */ /* 0x000f68000c1e1900 */
[----:B------:R-:W2:Y:S01]  /*3060*/  LDG.E R22, desc[UR6][R20.64+0x180] ;  /* 0x0001800614167981 */ /* 0x000ea2000c1e1900 */
[----:B------:R-:W-:-:S05]  /*3070*/  IMAD R23, R30, R5, R32 ;  /* 0x000000051e177224 */ /* 0x000fca00078e0220 */
[----:B------:R-:W-:-:S05]  /*3080*/  LEA R23, R23, R24, 0x2 ;  /* 0x0000001817177211 */ /* 0x000fca00078e10ff */
[----:B------:R-:W3:Y:S04]  /*3090*/  LDS R32, [R23] ;  /* 0x0000000017207984 */ /* 0x000ee80000000800 */
[----:B------:R-:W4:Y:S04]  /*30a0*/  LDS R33, [R23+0x80] ;  /* 0x0000800017217984 */ /* 0x000f280000000800 */
[----:B------:R-:W5:Y:S04]  /*30b0*/  LDS R35, [R23+0x100] ;  /* 0x0001000017237984 */ /* 0x000f680000000800 */
[----:B------:R-:W2:Y:S01]  /*30c0*/  LDS R37, [R23+0x180] ;  /* 0x0001800017257984 */ /* 0x000ea20000000800 */
[C---:B---3--:R-:W-:Y:S01]  /*30d0*/  FFMA R31, R29.reuse, R32, R31 ;  /* 0x000000201d1f7223 */ /* 0x048fe2000000001f */
[----:B----4-:R-:W-:-:S04]  /*30e0*/  FFMA R33, R29, R33, R36 ;  /* 0x000000211d217223 */ /* 0x010fc80000000024 */
[----:B------:R0:W-:Y:S01]  /*30f0*/  STG.E desc[UR6][R20.64], R31 ;  /* 0x0000001f14007986 */ /* 0x0001e2000c101906 */
[----:B-----5:R-:W-:-:S03]  /*3100*/  FFMA R35, R29, R35, R34 ;  /* 0x000000231d237223 */ /* 0x020fc60000000022 */
[----:B------:R0:W-:Y:S01]  /*3110*/  STG.E desc[UR6][R20.64+0x80], R33 ;  /* 0x0000802114007986 */ /* 0x0001e2000c101906 */
[----:B--2---:R-:W-:-:S03]  /*3120*/  FFMA R37, R29, R37, R22 ;  /* 0x000000251d257223 */ /* 0x004fc60000000016 */
[----:B------:R0:W-:Y:S04]  /*3130*/  STG.E desc[UR6][R20.64+0x100], R35 ;  /* 0x0001002314007986 */ /* 0x0001e8000c101906 */
[----:B------:R0:W-:Y:S02]  /*3140*/  STG.E desc[UR6][R20.64+0x180], R37 ;  /* 0x0001802514007986 */ /* 0x0001e4000c101906 */
.L_x_45:
[----:B------:R-:W-:Y:S05]  /*3150*/  BSYNC.RECONVERGENT B1 ;  /* 0x0000000000017941 */ /* 0x000fea0003800200 */
.L_x_44:
[----:B------:R-:W-:-:S05]  /*3160*/  VIADD R30, R30, 0x1 ;  /* 0x000000011e1e7836 */ /* 0x000fca0000000000 */
[----:B------:R-:W-:-:S13]  /*3170*/  ISETP.NE.AND P0, PT, R30, R25, PT ;  /* 0x000000191e00720c */ /* 0x000fda0003f05270 */
[----:B------:R-:W-:Y:S05]  /*3180*/  @P0 BRA `(.L_x_53) ;  /* 0xffffffe800b00947 */ /* 0x000fea000383ffff */
.L_x_34:
[----:B------:R-:W2:Y:S01]  /*3190*/  SHFL.IDX PT, R28, R28, RZ, 0x1f ;  /* 0x00001fff1c1c7589 */ /* 0x000ea200000e0000 */
[----:B------:R-:W-:Y:S01]  /*31a0*/  BAR.SYNC.DEFER_BLOCKING 0x0 ;  /* 0x0000000000007b1d */ /* 0x000fe20000010000 */
[----:B------:R-:W-:Y:S01]  /*31b0*/  ISETP.NE.AND P0, PT, R4, RZ, PT ;  /* 0x000000ff0400720c */ /* 0x000fe20003f05270 */
[----:B------:R-:W-:Y:S01]  /*31c0*/  VIADD R11, R11, 0xffffffe0 ;  /* 0xffffffe00b0b7836 */ /* 0x000fe20000000000 */
[----:B------:R-:W-:Y:S02]  /*31d0*/  IADD3 R8, PT, PT, R8, 0x20, RZ ;  /* 0x0000002008087810 */ /* 0x000fe40007ffe0ff */
[----:B0-----:R-:W-:Y:S01]  /*31e0*/  MOV R29, R26 ;  /* 0x0000001a001d7202 */ /* 0x001fe20000000f00 */
[----:B------:R-:W0:Y:S08]  /*31f0*/  LDCU UR4, c[0x0][0x3a0] ;  /* 0x00007400ff0477ac */ /* 0x000e300008000800 */
[----:B--2---:R-:W-:Y:S01]  /*3200*/  @!P0 FADD R27, R27, R28 ;  /* 0x0000001c1b1b8221 */ /* 0x004fe20000000000 */
[----:B0-----:R-:W-:-:S05]  /*3210*/  ISETP.GE.AND P0, PT, R8, UR4, PT ;  /* 0x0000000408007c0c */ /* 0x001fca000bf06270 */
[----:B------:R-:W0:Y:S02]  /*3220*/  SHFL.IDX PT, R27, R27, RZ, 0x1f ;  /* 0x00001fff1b1b7589 */ /* 0x000e2400000e0000 */
[----:B0-----:R-:W-:-:S06]  /*3230*/  IMAD.MOV.U32 R30, RZ, RZ, R27 ;  /* 0x000000ffff1e7224 */ /* 0x001fcc00078e001b */
[----:B------:R-:W-:Y:S05]  /*3240*/  @!P0 BRA `(.L_x_54) ;  /* 0xffffffd8001c8947 */ /* 0x000fea000383ffff */
.L_x_11:
[----:B--2---:R-:W-:Y:S05]  /*3250*/  BSYNC.RECONVERGENT B0 ;  /* 0x0000000000007941 */ /* 0x004fea0003800200 */
.L_x_10:
[----:B------:R-:W-:Y:S01]  /*3260*/  IADD3 R0, PT, PT, R27, 0x1800000, RZ ;  /* 0x018000001b007810 */ /* 0x000fe20007ffe0ff */
[----:B------:R-:W-:Y:S01]  /*3270*/  BSSY.RECONVERGENT B0, `(.L_x_55) ;  /* 0x000000e000007945 */ /* 0x000fe20003800200 */
[----:B------:R-:W-:Y:S02]  /*3280*/  ISETP.GE.AND P3, PT, R4, R5, PT ;  /* 0x000000050400720c */ /* 0x000fe40003f66270 */
[----:B------:R-:W-:-:S04]  /*3290*/  LOP3.LUT R0, R0, 0x7f800000, RZ, 0xc0, !PT ;  /* 0x7f80000000007812 */ /* 0x000fc800078ec0ff */
[----:B------:R-:W-:-:S13]  /*32a0*/  ISETP.GT.U32.AND P0, PT, R0, 0x1ffffff, PT ;  /* 0x01ffffff0000780c */ /* 0x000fda0003f04070 */
[----:B------:R-:W-:Y:S05]  /*32b0*/  @P0 BRA `(.L_x_56) ;  /* 0x0000000000140947 */ /* 0x000fea0003800000 */
[----:B------:R-:W-:Y:S01]  /*32c0*/  IMAD.MOV.U32 R0, RZ, RZ, R27 ;  /* 0x000000ffff007224 */ /* 0x000fe200078e001b */
[----:B01----:R-:W-:-:S07]  /*32d0*/  MOV R9, 0x32f0 ;  /* 0x000032f000097802 */ /* 0x003fce0000000f00 */
[----:B---34-:R-:W-:Y:S05]  /*32e0*/  CALL.REL.NOINC `($__internal_0_$__cuda_sm20_rcp_rn_f32_slowpath) ;  /* 0x0000000000e47944 */ /* 0x018fea0003c00000 */
[----:B------:R-:W-:Y:S01]  /*32f0*/  MOV R0, R2 ;  /* 0x0000000200007202 */ /* 0x000fe20000000f00 */
[----:B------:R-:W-:Y:S06]  /*3300*/  BRA `(.L_x_57) ;  /* 0x0000000000107947 */ /* 0x000fec0003800000 */
.L_x_56:
[----:B------:R-:W2:Y:S02]  /*3310*/  MUFU.RCP R0, R27 ;  /* 0x0000001b00007308 */ /* 0x000ea40000001000 */
[----:B--2---:R-:W-:-:S04]  /*3320*/  FFMA R2, R0, R27, -1 ;  /* 0xbf80000000027423 */ /* 0x004fc8000000001b */
[----:B------:R-:W-:-:S04]  /*3330*/  FADD.FTZ R5, -R2, -RZ ;  /* 0x800000ff02057221 */ /* 0x000fc80000010100 */
[----:B------:R-:W-:-:S07]  /*3340*/  FFMA R0, R0, R5, R0 ;  /* 0x0000000500007223 */ /* 0x000fce0000000000 */
.L_x_57:
[----:B------:R-:W-:Y:S05]  /*3350*/  BSYNC.RECONVERGENT B0 ;  /* 0x0000000000007941 */ /* 0x000fea0003800200 */
.L_x_55:
[----:B------:R-:W-:Y:S05]  /*3360*/  @P3 EXIT ;  /* 0x000000000000394d */ /* 0x000fea0003800000 */
[----:B------:R-:W2:Y:S01]  /*3370*/  LDCU UR8, c[0x0][0x3a4] ;  /* 0x00007480ff0877ac */ /* 0x000ea20008000800 */
[----:B------:R-:W-:Y:S01]  /*3380*/  LOP3.LUT R2, RZ, R4, RZ, 0x33, !PT ;  /* 0x00000004ff027212 */ /* 0x000fe200078e33ff */
[----:B------:R-:W-:Y:S04]  /*3390*/  BSSY.RECONVERGENT B0, `(.L_x_58) ;  /* 0x0000015000007945 */ /* 0x000fe80003800200 */
[----:B--2---:R-:W-:-:S05]  /*33a0*/  VIADD R2, R2, UR8 ;  /* 0x0000000802027c36 */ /* 0x004fca0008000000 */
[C---:B------:R-:W-:Y:S02]  /*33b0*/  LOP3.LUT R5, R2.reuse, 0x60, RZ, 0xc0, !PT ;  /* 0x0000006002057812 */ /* 0x040fe400078ec0ff */
[----:B------:R-:W-:Y:S02]  /*33c0*/  ISETP.GE.U32.AND P1, PT, R2, 0x60, PT ;  /* 0x000000600200780c */ /* 0x000fe40003f26070 */
[----:B------:R-:W-:-:S13]  /*33d0*/  ISETP.NE.AND P0, PT, R5, 0x60, PT ;  /* 0x000000600500780c */ /* 0x000fda0003f05270 */
[----:B------:R-:W-:Y:S05]  /*33e0*/  @!P0 BRA `(.L_x_59) ;  /* 0x00000000003c8947 */ /* 0x000fea0003800000 */
[----:B01----:R-:W0:Y:S01]  /*33f0*/  LDC.64 R8, c[0x0][0x398] ;  /* 0x0000e600ff087b82 */ /* 0x003e220000000a00 */
[----:B------:R-:W-:Y:S01]  /*3400*/  LEA.HI R2, R2, 0x1, RZ, 0x1b ;  /* 0x0000000102027811 */ /* 0x000fe200078fd8ff */
[----:B------:R-:W-:-:S03]  /*3410*/  IMAD R11, R3, UR8, R4 ;  /* 0x00000008030b7c24 */ /* 0x000fc6000f8e0204 */
[C---:B------:R-:W-:Y:S02]  /*3420*/  SHF.L.U32 R5, R2.reuse, 0x5, RZ ;  /* 0x0000000502057819 */ /* 0x040fe400000006ff */
[----:B------:R-:W-:Y:S02]  /*3430*/  LOP3.LUT R2, R2, 0x3, RZ, 0xc0, !PT ;  /* 0x0000000302027812 */ /* 0x000fe400078ec0ff */
[----:B------:R-:W-:-:S03]  /*3440*/  LOP3.LUT R4, R4, 0x60, R5, 0xf8, !PT ;  /* 0x0000006004047812 */ /* 0x000fc600078ef805 */
[----:B------:R-:W-:-:S07]  /*3450*/  IMAD.MOV R2, RZ, RZ, -R2 ;  /* 0x000000ffff027224 */ /* 0x000fce00078e0a02 */
.L_x_60:
[----:B0-2---:R-:W-:-:S05]  /*3460*/  IMAD.WIDE R6, R11, 0x4, R8 ;  /* 0x000000040b067825 */ /* 0x005fca00078e0208 */
[----:B------:R-:W2:Y:S01]  /*3470*/  LDG.E R5, desc[UR6][R6.64] ;  /* 0x0000000606057981 */ /* 0x000ea2000c1e1900 */
[----:B------:R-:W-:Y:S01]  /*3480*/  IADD3 R2, PT, PT, R2, 0x1, RZ ;  /* 0x0000000102027810 */ /* 0x000fe20007ffe0ff */
[----:B------:R-:W-:-:S03]  /*3490*/  VIADD R11, R11, 0x20 ;  /* 0x000000200b0b7836 */ /* 0x000fc60000000000 */
[----:B------:R-:W-:Y:S01]  /*34a0*/  ISETP.NE.AND P0, PT, R2, RZ, PT ;  /* 0x000000ff0200720c */ /* 0x000fe20003f05270 */
[----:B--2---:R-:W-:-:S05]  /*34b0*/  FMUL R5, R5, R0 ;  /* 0x0000000005057220 */ /* 0x004fca0000400000 */
[----:B------:R2:W-:Y:S07]  /*34c0*/  STG.E desc[UR6][R6.64], R5 ;  /* 0x0000000506007986 */ /* 0x0005ee000c101906 */
[----:B------:R-:W-:Y:S05]  /*34d0*/  @P0 BRA `(.L_x_60) ;  /* 0xfffffffc00e00947 */ /* 0x000fea000383ffff */
.L_x_59:
[----:B------:R-:W-:Y:S05]  /*34e0*/  BSYNC.RECONVERGENT B0 ;  /* 0x0000000000007941 */ /* 0x000fea0003800200 */
.L_x_58:
[----:B------:R-:W-:Y:S05]  /*34f0*/  @!P1 EXIT ;  /* 0x000000000000994d */ /* 0x000fea0003800000 */
[----:B------:R-:W5:Y:S01]  /*3500*/  LDCU.64 UR4, c[0x0][0x398] ;  /* 0x00007300ff0477ac */ /* 0x000f620008000a00 */
[----:B--2---:R-:W-:Y:S01]  /*3510*/  IMAD R5, R3, UR8, R4 ;  /* 0x0000000803057c24 */ /* 0x004fe2000f8e0204 */
[----:B-----5:R-:W-:-:S04]  /*3520*/  UIADD3 UR4, UP0, UPT, UR4, 0x100, URZ ;  /* 0x0000010004047890 */ /* 0x020fc8000ff1e0ff */
[----:B------:R-:W-:-:S12]  /*3530*/  UIADD3.X UR5, UPT, UPT, URZ, UR5, URZ, UP0, !UPT ;  /* 0x00000005ff057290 */ /* 0x000fd800087fe4ff */
.L_x_61:
[----:B--2---:R-:W-:Y:S01]  /*3540*/  MOV R2, UR4 ;  /* 0x0000000400027c02 */ /* 0x004fe20008000f00 */
[----:B------:R-:W-:-:S04]  /*3550*/  IMAD.U32 R3, RZ, RZ, UR5 ;  /* 0x00000005ff037e24 */ /* 0x000fc8000f8e00ff */
[----:B------:R-:W-:-:S05]  /*3560*/  IMAD.WIDE R2, R5, 0x4, R2 ;  /* 0x0000000405027825 */ /* 0x000fca00078e0202 */
[----:B------:R-:W2:Y:S04]  /*3570*/  LDG.E R7, desc[UR6][R2.64+-0x100] ;  /* 0xffff000602077981 */ /* 0x000ea8000c1e1900 */
[----:B01----:R-:W5:Y:S04]  /*3580*/  LDG.E R9, desc[UR6][R2.64+-0x80] ;  /* 0xffff800602097981 */ /* 0x003f68000c1e1900 */
[----:B------:R-:W3:Y:S04]  /*3590*/  LDG.E R11, desc[UR6][R2.64] ;  /* 0x00000006020b7981 */ /* 0x000ee8000c1e1900 */
[----:B------:R-:W4:Y:S01]  /*35a0*/  LDG.E R13, desc[UR6][R2.64+0x80] ;  /* 0x00008006020d7981 */ /* 0x000f22000c1e1900 */
[----:B------:R-:W-:Y:S01]  /*35b0*/  IADD3 R4, PT, PT, R4, 0x80, RZ ;  /* 0x0000008004047810 */ /* 0x000fe20007ffe0ff */
[----:B------:R-:W-:-:S03]  /*35c0*/  VIADD R5, R5, 0x80 ;  /* 0x0000008005057836 */ /* 0x000fc60000000000 */
[----:B------:R-:W-:Y:S01]  /*35d0*/  ISETP.GE.AND P0, PT, R4, UR8, PT ;  /* 0x0000000804007c0c */ /* 0x000fe2000bf06270 */
[-C--:B--2---:R-:W-:Y:S01]  /*35e0*/  FMUL R7, R7, R0.reuse ;  /* 0x0000000007077220 */ /* 0x084fe20000400000 */
[----:B-----5:R-:W-:-:S04]  /*35f0*/  FMUL R9, R9, R0 ;  /* 0x0000000009097220 */ /* 0x020fc80000400000 */
[----:B------:R2:W-:Y:S01]  /*3600*/  STG.E desc[UR6][R2.64+-0x100], R7 ;  /* 0xffff000702007986 */ /* 0x0005e2000c101906 */
[----:B---3--:R-:W-:-:S03]  /*3610*/  FMUL R11, R11, R0 ;  /* 0x000000000b0b7220 */ /* 0x008fc60000400000 */
[----:B------:R2:W-:Y:S01]  /*3620*/  STG.E desc[UR6][R2.64+-0x80], R9 ;  /* 0xffff800902007986 */ /* 0x0005e2000c101906 */
[----:B----4-:R-:W-:-:S03]  /*3630*/  FMUL R13, R13, R0 ;  /* 0x000000000d0d7220 */ /* 0x010fc60000400000 */
[----:B------:R2:W-:Y:S04]  /*3640*/  STG.E desc[UR6][R2.64], R11 ;  /* 0x0000000b02007986 */ /* 0x0005e8000c101906 */
[----:B------:R2:W-:Y:S01]  /*3650*/  STG.E desc[UR6][R2.64+0x80], R13 ;  /* 0x0000800d02007986 */ /* 0x0005e2000c101906 */
[----:B------:R-:W-:Y:S05]  /*3660*/  @!P0 BRA `(.L_x_61) ;  /* 0xfffffffc00b48947 */ /* 0x000fea000383ffff */
[----:B------:R-:W-:Y:S05]  /*3670*/  EXIT ;  /* 0x000000000000794d */ /* 0x000fea0003800000 */
        .weak           $__internal_0_$__cuda_sm20_rcp_rn_f32_slowpath
        .type           $__internal_0_$__cuda_sm20_rcp_rn_f32_slowpath,@function
        .size           $__internal_0_$__cuda_sm20_rcp_rn_f32_slowpath,(.L_x_67 - $__internal_0_$__cuda_sm20_rcp_rn_f32_slowpath)
$__internal_0_$__cuda_sm20_rcp_rn_f32_slowpath:
[----:B------:R-:W-:Y:S01]  /*3680*/  SHF.L.U32 R2, R0, 0x1, RZ ;  /* 0x0000000100027819 */ /* 0x000fe200000006ff */
[----:B------:R-:W-:Y:S03]  /*3690*/  BSSY.RECONVERGENT B1, `(.L_x_62) ;  /* 0x0000031000017945 */ /* 0x000fe60003800200 */
[----:B------:R-:W-:-:S04]  /*36a0*/  SHF.R.U32.HI R10, RZ, 0x18, R2 ;  /* 0x00000018ff0a7819 */ /* 0x000fc80000011602 */
[----:B------:R-:W-:-:S13]  /*36b0*/  ISETP.NE.U32.AND P0, PT, R10, RZ, PT ;  /* 0x000000ff0a00720c */ /* 0x000fda0003f05070 */
[----:B------:R-:W-:Y:S05]  /*36c0*/  @P0 BRA `(.L_x_63) ;  /* 0x00000000002c0947 */ /* 0x000fea0003800000 */
[----:B------:R-:W-:-:S04]  /*36d0*/  SHF.L.U32 R2, R0, 0x1, RZ ;  /* 0x0000000100027819 */ /* 0x000fc800000006ff */
[----:B------:R-:W-:-:S13]  /*36e0*/  ISETP.NE.AND P0, PT, R2, RZ, PT ;  /* 0x000000ff0200720c */ /* 0x000fda0003f05270 */
[----:B------:R2:W3:Y:S01]  /*36f0*/  @!P0 MUFU.RCP R2, R0 ;  /* 0x0000000000028308 */ /* 0x0004e20000001000 */
[----:B------:R-:W-:Y:S05]  /*3700*/  @!P0 BRA `(.L_x_64) ;  /* 0x0000000000a48947 */ /* 0x000fea0003800000 */
[----:B------:R-:W-:-:S04]  /*3710*/  FFMA R5, R0, 1.84467440737095516160e+19, RZ ;  /* 0x5f80000000057823 */ /* 0x000fc800000000ff */
[----:B--2---:R-:W3:Y:S02]  /*3720*/  MUFU.RCP R0, R5 ;  /* 0x0000000500007308 */ /* 0x004ee40000001000 */
[----:B---3--:R-:W-:-:S04]  /*3730*/  FFMA R2, R5, R0, -1 ;  /* 0xbf80000005027423 */ /* 0x008fc80000000000 */
[----:B------:R-:W-:-:S04]  /*3740*/  FADD.FTZ R7, -R2, -RZ ;  /* 0x800000ff02077221 */ /* 0x000fc80000010100 */
[----:B------:R-:W-:-:S04]  /*3750*/  FFMA R0, R0, R7, R0 ;  /* 0x0000000700007223 */ /* 0x000fc80000000000 */
[----:B------:R-:W-:Y:S01]  /*3760*/  FFMA R2, R0, 1.84467440737095516160e+19, RZ ;  /* 0x5f80000000027823 */ /* 0x000fe200000000ff */
[----:B------:R-:W-:Y:S06]  /*3770*/  BRA `(.L_x_64) ;  /* 0x0000000000887947 */ /* 0x000fec0003800000 */
.L_x_63:
[----:B------:R-:W-:-:S05]  /*3780*/  VIADD R11, R10, 0xffffff03 ;  /* 0xffffff030a0b7836 */ /* 0x000fca0000000000 */
[----:B------:R-:W-:-:S13]  /*3790*/  ISETP.GT.U32.AND P0, PT, R11, 0x1, PT ;  /* 0x000000010b00780c */ /* 0x000fda0003f04070 */
[----:B------:R-:W-:Y:S05]  /*37a0*/  @P0 BRA `(.L_x_65) ;  /* 0x0000000000780947 */ /* 0x000fea0003800000 */
[----:B------:R-:W-:Y:S01]  /*37b0*/  LOP3.LUT R2, R0, 0x7fffff, RZ, 0xc0, !PT ;  /* 0x007fffff00027812 */ /* 0x000fe200078ec0ff */
[----:B------:R-:W-:-:S03]  /*37c0*/  HFMA2 R8, -RZ, RZ, 0, 1.78813934326171875e-07 ;  /* 0x00000003ff087431 */ /* 0x000fc600000001ff */
[----:B------:R-:W-:-:S04]  /*37d0*/  LOP3.LUT R2, R2, 0x3f800000, RZ, 0xfc, !PT ;  /* 0x3f80000002027812 */ /* 0x000fc800078efcff */
[----:B------:R-:W0:Y:S01]  /*37e0*/  MUFU.RCP R5, R2 ;  /* 0x0000000200057308 */ /* 0x000e220000001000 */
[----:B------:R-:W-:Y:S01]  /*37f0*/  SHF.L.U32 R8, R8, R11, RZ ;  /* 0x0000000b08087219 */ /* 0x000fe200000006ff */
[----:B0-----:R-:W-:-:S04]  /*3800*/  FFMA R6, R2, R5, -1 ;  /* 0xbf80000002067423 */ /* 0x001fc80000000005 */
[----:B------:R-:W-:-:S04]  /*3810*/  FADD.FTZ R6, -R6, -RZ ;  /* 0x800000ff06067221 */ /* 0x000fc80000010100 */
[CCC-:B------:R-:W-:Y:S01]  /*3820*/  FFMA.RM R7, R5.reuse, R6.reuse, R5.reuse ;  /* 0x0000000605077223 */ /* 0x1c0fe20000004005 */
[----:B------:R-:W-:-:S04]  /*3830*/  FFMA.RP R6, R5, R6, R5 ;  /* 0x0000000605067223 */ /* 0x000fc80000008005 */
[C---:B------:R-:W-:Y:S02]  /*3840*/  LOP3.LUT R5, R7.reuse, 0x7fffff, RZ, 0xc0, !PT ;  /* 0x007fffff07057812 */ /* 0x040fe400078ec0ff */
[----:B------:R-:W-:Y:S02]  /*3850*/  FSETP.NEU.FTZ.AND P0, PT, R7, R6, PT ;  /* 0x000000060700720b */ /* 0x000fe40003f1d000 */
[----:B------:R-:W-:Y:S02]  /*3860*/  LOP3.LUT R5, R5, 0x800000, RZ, 0xfc, !PT ;  /* 0x0080000005057812 */ /* 0x000fe400078efcff */
[----:B------:R-:W-:Y:S02]  /*3870*/  SEL R6, RZ, 0xffffffff, !P0 ;  /* 0xffffffffff067807 */ /* 0x000fe40004000000 */
[----:B------:R-:W-:Y:S02]  /*3880*/  LOP3.LUT R8, R8, R5, RZ, 0xc0, !PT ;  /* 0x0000000508087212 */ /* 0x000fe400078ec0ff */
[----:B------:R-:W-:-:S02]  /*3890*/  IADD3 R6, PT, PT, -R6, RZ, RZ ;  /* 0x000000ff06067210 */ /* 0x000fc40007ffe1ff */
[-C--:B------:R-:W-:Y:S02]  /*38a0*/  SHF.R.U32.HI R8, RZ, R11.reuse, R8 ;  /* 0x0000000bff087219 */ /* 0x080fe40000011608 */
[----:B------:R-:W-:Y:S02]  /*38b0*/  LOP3.LUT P1, RZ, R6, R11, R5, 0xf8, !PT ;  /* 0x0000000b06ff7212 */ /* 0x000fe4000782f805 */
[C---:B------:R-:W-:Y:S02]  /*38c0*/  LOP3.LUT P0, RZ, R8.reuse, 0x1, RZ, 0xc0, !PT ;  /* 0x0000000108ff7812 */ /* 0x040fe4000780c0ff */
[----:B------:R-:W-:-:S04]  /*38d0*/  LOP3.LUT P2, RZ, R8, 0x2, RZ, 0xc0, !PT ;  /* 0x0000000208ff7812 */ /* 0x000fc8000784c0ff */
[----:B------:R-:W-:Y:S02]  /*38e0*/  PLOP3.LUT P0, PT, P0, P1, P2, 0xe0, 0x0 ;  /* 0x000000000000781c */ /* 0x000fe40000703c20 */
[----:B------:R-:W-:Y:S02]  /*38f0*/  LOP3.LUT P1, RZ, R0, 0x7fffff, RZ, 0xc0, !PT ;  /* 0x007fffff00ff7812 */ /* 0x000fe4000782c0ff */
[----:B------:R-:W-:-:S05]  /*3900*/  SEL R2, RZ, 0x1, !P0 ;  /* 0x00000001ff027807 */ /* 0x000fca0004000000 */
[----:B------:R-:W-:-:S05]  /*3910*/  IMAD.MOV R2, RZ, RZ, -R2 ;  /* 0x000000ffff027224 */ /* 0x000fca00078e0a02 */
[----:B------:R-:W-:Y:S02]  /*3920*/  ISETP.GE.AND P0, PT, R2, RZ, PT ;  /* 0x000000ff0200720c */ /* 0x000fe40003f06270 */
[----:B------:R-:W-:-:S04]  /*3930*/  IADD3 R2, PT, PT, R10, -0xfc, RZ ;  /* 0xffffff040a027810 */ /* 0x000fc80007ffe0ff */
[----:B------:R-:W-:-:S07]  /*3940*/  SHF.R.U32.HI R5, RZ, R2, R5 ;  /* 0x00000002ff057219 */ /* 0x000fce0000011605 */
[----:B------:R-:W-:-:S05]  /*3950*/  @!P0 IADD3 R5, PT, PT, R5, 0x1, RZ ;  /* 0x0000000105058810 */ /* 0x000fca0007ffe0ff */
[----:B------:R-:W-:-:S05]  /*3960*/  @!P1 IMAD.SHL.U32 R5, R5, 0x2, RZ ;  /* 0x0000000205059824 */ /* 0x000fca00078e00ff */
[----:B------:R-:W-:Y:S01]  /*3970*/  LOP3.LUT R2, R5, 0x80000000, R0, 0xf8, !PT ;  /* 0x8000000005027812 */ /* 0x000fe200078ef800 */
[----:B------:R-:W-:Y:S06]  /*3980*/  BRA `(.L_x_64) ;  /* 0x0000000000047947 */ /* 0x000fec0003800000 */
.L_x_65:
[----:B------:R0:W1:Y:S02]  /*3990*/  MUFU.RCP R2, R0 ;  /* 0x0000000000027308 */ /* 0x0000640000001000 */
.L_x_64:
[----:B------:R-:W-:Y:S05]  /*39a0*/  BSYNC.RECONVERGENT B1 ;  /* 0x0000000000017941 */ /* 0x000fea0003800200 */
.L_x_62:
[----:B------:R-:W-:Y:S01]  /*39b0*/  HFMA2 R7, -RZ, RZ, 0, 0 ;  /* 0x00000000ff077431 */ /* 0x000fe200000001ff */
[----:B------:R-:W-:-:S04]  /*39c0*/  MOV R6, R9 ;  /* 0x0000000900067202 */ /* 0x000fc80000000f00 */
[----:B0123--:R-:W-:Y:S05]  /*39d0*/  RET.REL.NODEC R6 `(_Z24attn_flash_tile2d_kernelPKfS0_S0_Pfii) ;  /* 0xffffffc406887950 */ /* 0x00ffea0003c3ffff */
.L_x_66:
[----:B------:R-:W-:-:S00]  /*39e0*/  BRA `(.L_x_66) ;  /* 0xfffffffc00fc7947 */ /* 0x000fc0000383ffff */
[----:B------:R-:W-:-:S00]  /*39f0*/  NOP ;  /* 0x0000000000007918 */ /* 0x000fc00000000000 */
        /* <DEDUP_REMOVED lines=8> */
.L_x_67:


//--------------------- .nv.shared._Z24attn_flash_tile2d_kernelPKfS0_S0_Pfii --------------------------
	.section	.nv.shared._Z24attn_flash_tile2d_kernelPKfS0_S0_Pfii,"aw",@nobits
	.sectionflags	@""
	.align	16
	.zero		1024


//--------------------- .nv.shared.reserved.0     --------------------------
	.section	.nv.shared.reserved.0,"aw",@nobits
	.weak		__nv_reservedSMEM_offset_0_alias
	.size		__nv_reservedSMEM_offset_0_alias, 0, 64
	.other		__nv_reservedSMEM_offset_0_alias,@"STO_CUDA_RESERVED_SHARED STV_DEFAULT"
__nv_reservedSMEM_offset_0_alias:
	.zero		0
	.zero		64


//--------------------- .nv.constant0._Z24attn_flash_tile2d_kernelPKfS0_S0_Pfii --------------------------
	.section	.nv.constant0._Z24attn_flash_tile2d_kernelPKfS0_S0_Pfii,"a",@progbits
	.sectionflags	@""
	.align	4
.nv.constant0._Z24attn_flash_tile2d_kernelPKfS0_S0_Pfii:
	.zero		936


//--------------------- SYMBOLS --------------------------

	.type		.nv.reservedSmem.offset0,@object
	.size		.nv.reservedSmem.offset0,0x4
	.type		.nv.reservedSmem.cap,@object
	.size		.nv.reservedSmem.cap,0x4
